	.headerflags	@"EF_CUDA_TEXMODE_UNIFIED EF_CUDA_64BIT_ADDRESS EF_CUDA_SM86 EF_CUDA_VIRTUAL_SM(EF_CUDA_SM86)"
	.elftype	@"ET_EXEC"


//--------------------- .nv.info                  --------------------------
	.section	.nv.info,"",@"SHT_CUDA_INFO"
	.align	4


	//----- nvinfo : EIATTR_REGCOUNT
	.align		4
        /*0000*/ 	.byte	0x04, 0x2f
        /*0002*/ 	.short	(.L_3 - .L_2)
	.align		4
.L_2:
        /*0004*/ 	.word	index@(l2norm_fwd_kernel)
        /*0008*/ 	.word	0x00000047


	//----- nvinfo : EIATTR_MAX_STACK_SIZE
	.align		4
.L_3:
        /*000c*/ 	.byte	0x04, 0x23
        /*000e*/ 	.short	(.L_5 - .L_4)
	.align		4
.L_4:
        /*0010*/ 	.word	index@(l2norm_fwd_kernel)
        /*0014*/ 	.word	0x00000000


	//----- nvinfo : EIATTR_MIN_STACK_SIZE
	.align		4
.L_5:
        /*0018*/ 	.byte	0x04, 0x12
        /*001a*/ 	.short	(.L_7 - .L_6)
	.align		4
.L_6:
        /*001c*/ 	.word	index@(l2norm_fwd_kernel)
        /*0020*/ 	.word	0x00000000


	//----- nvinfo : EIATTR_FRAME_SIZE
	.align		4
.L_7:
        /*0024*/ 	.byte	0x04, 0x11
        /*0026*/ 	.short	(.L_9 - .L_8)
	.align		4
.L_8:
        /*0028*/ 	.word	index@(l2norm_fwd_kernel)
        /*002c*/ 	.word	0x00000000
.L_9:


//--------------------- .nv.info.l2norm_fwd_kernel --------------------------
	.section	.nv.info.l2norm_fwd_kernel,"",@"SHT_CUDA_INFO"
	.align	4


	//----- nvinfo : EIATTR_CUDA_API_VERSION
	.align		4
        /*0000*/ 	.byte	0x04, 0x37
        /*0002*/ 	.short	(.L_11 - .L_10)
.L_10:
        /*0004*/ 	.word	0x0000007b


	//----- nvinfo : EIATTR_SW2861232_WAR
	.align		4
.L_11:
        /*0008*/ 	.byte	0x01, 0x35
	.zero		2


	//----- nvinfo : EIATTR_PARAM_CBANK
	.align		4
        /*000c*/ 	.byte	0x04, 0x0a
        /*000e*/ 	.short	(.L_13 - .L_12)
	.align		4
.L_12:
        /*0010*/ 	.word	index@(.nv.constant0.l2norm_fwd_kernel)
        /*0014*/ 	.short	0x0160
        /*0016*/ 	.short	0x001c


	//----- nvinfo : EIATTR_CBANK_PARAM_SIZE
	.align		4
.L_13:
        /*0018*/ 	.byte	0x03, 0x19
        /*001a*/ 	.short	0x001c


	//----- nvinfo : EIATTR_KPARAM_INFO
	.align		4
        /*001c*/ 	.byte	0x04, 0x17
        /*001e*/ 	.short	(.L_15 - .L_14)
.L_14:
        /*0020*/ 	.word	0x00000000
        /*0024*/ 	.short	0x0003
        /*0026*/ 	.short	0x0018
        /*0028*/ 	.byte	0x00, 0xf0, 0x11, 0x00


	//----- nvinfo : EIATTR_KPARAM_INFO
	.align		4
.L_15:
        /*002c*/ 	.byte	0x04, 0x17
        /*002e*/ 	.short	(.L_17 - .L_16)
.L_16:
        /*0030*/ 	.word	0x00000000
        /*0034*/ 	.short	0x0002
        /*0036*/ 	.short	0x0010
        /*0038*/ 	.byte	0x00, 0xf0, 0x21, 0x00


	//----- nvinfo : EIATTR_KPARAM_INFO
	.align		4
.L_17:
        /*003c*/ 	.byte	0x04, 0x17
        /*003e*/ 	.short	(.L_19 - .L_18)
.L_18:
        /*0040*/ 	.word	0x00000000
        /*0044*/ 	.short	0x0001
        /*0046*/ 	.short	0x0008
        /*0048*/ 	.byte	0x00, 0xf0, 0x21, 0x00


	//----- nvinfo : EIATTR_KPARAM_INFO
	.align		4
.L_19:
        /*004c*/ 	.byte	0x04, 0x17
        /*004e*/ 	.short	(.L_21 - .L_20)
.L_20:
        /*0050*/ 	.word	0x00000000
        /*0054*/ 	.short	0x0000
        /*0056*/ 	.short	0x0000
        /*0058*/ 	.byte	0x00, 0xf0, 0x21, 0x00


	//----- nvinfo : EIATTR_MAXREG_COUNT
	.align		4
.L_21:
        /*005c*/ 	.byte	0x03, 0x1b
        /*005e*/ 	.short	0x00ff


	//----- nvinfo : EIATTR_COOP_GROUP_MASK_REGIDS
	.align		4
        /*0060*/ 	.byte	0x04, 0x29
        /*0062*/ 	.short	(.L_23 - .L_22)


	//   ....[0]....
.L_22:
        /*0064*/ 	.word	0xffffffff


	//   ....[1]....
        /*0068*/ 	.word	0xffffffff


	//   ....[2]....
        /*006c*/ 	.word	0xffffffff


	//   ....[3]....
        /*0070*/ 	.word	0xffffffff


	//   ....[4]....
        /*0074*/ 	.word	0xffffffff


	//   ....[5]....
        /*0078*/ 	.word	0xffffffff


	//   ....[6]....
        /*007c*/ 	.word	0xffffffff


	//   ....[7]....
        /*0080*/ 	.word	0xffffffff


	//   ....[8]....
        /*0084*/ 	.word	0xffffffff


	//   ....[9]....
        /*0088*/ 	.word	0xffffffff


	//   ....[10]....
        /*008c*/ 	.word	0xffffffff


	//   ....[11]....
        /*0090*/ 	.word	0xffffffff


	//   ....[12]....
        /*0094*/ 	.word	0xffffffff


	//   ....[13]....
        /*0098*/ 	.word	0xffffffff


	//   ....[14]....
        /*009c*/ 	.word	0xffffffff


	//   ....[15]....
        /*00a0*/ 	.word	0xffffffff


	//   ....[16]....
        /*00a4*/ 	.word	0xffffffff


	//   ....[17]....
        /*00a8*/ 	.word	0xffffffff


	//   ....[18]....
        /*00ac*/ 	.word	0xffffffff


	//   ....[19]....
        /*00b0*/ 	.word	0xffffffff


	//   ....[20]....
        /*00b4*/ 	.word	0xffffffff


	//   ....[21]....
        /*00b8*/ 	.word	0xffffffff


	//   ....[22]....
        /*00bc*/ 	.word	0xffffffff


	//   ....[23]....
        /*00c0*/ 	.word	0xffffffff


	//   ....[24]....
        /*00c4*/ 	.word	0xffffffff


	//   ....[25]....
        /*00c8*/ 	.word	0xffffffff


	//   ....[26]....
        /*00cc*/ 	.word	0xffffffff


	//   ....[27]....
        /*00d0*/ 	.word	0xffffffff


	//   ....[28]....
        /*00d4*/ 	.word	0xffffffff


	//   ....[29]....
        /*00d8*/ 	.word	0xffffffff


	//   ....[30]....
        /*00dc*/ 	.word	0xffffffff


	//   ....[31]....
        /*00e0*/ 	.word	0xffffffff


	//----- nvinfo : EIATTR_COOP_GROUP_INSTR_OFFSETS
	.align		4
.L_23:
        /*00e4*/ 	.byte	0x04, 0x28
        /*00e6*/ 	.short	(.L_25 - .L_24)


	//   ....[0]....
.L_24:
        /*00e8*/ 	.word	0x000007f0


	//   ....[1]....
        /*00ec*/ 	.word	0x00000810


	//   ....[2]....
        /*00f0*/ 	.word	0x00000830


	//   ....[3]....
        /*00f4*/ 	.word	0x00000850


	//   ....[4]....
        /*00f8*/ 	.word	0x00000b10


	//   ....[5]....
        /*00fc*/ 	.word	0x00000b30


	//   ....[6]....
        /*0100*/ 	.word	0x00000b50


	//   ....[7]....
        /*0104*/ 	.word	0x00000b70


	//   ....[8]....
        /*0108*/ 	.word	0x00000cb0


	//   ....[9]....
        /*010c*/ 	.word	0x00000cd0


	//   ....[10]....
        /*0110*/ 	.word	0x00000cf0


	//   ....[11]....
        /*0114*/ 	.word	0x00000d20


	//   ....[12]....
        /*0118*/ 	.word	0x00001040


	//   ....[13]....
        /*011c*/ 	.word	0x000011e0


	//   ....[14]....
        /*0120*/ 	.word	0x00001280


	//   ....[15]....
        /*0124*/ 	.word	0x00001340


	//   ....[16]....
        /*0128*/ 	.word	0x000013c0


	//   ....[17]....
        /*012c*/ 	.word	0x000013e0


	//   ....[18]....
        /*0130*/ 	.word	0x00001400


	//   ....[19]....
        /*0134*/ 	.word	0x00001470


	//   ....[20]....
        /*0138*/ 	.word	0x00001550


	//   ....[21]....
        /*013c*/ 	.word	0x00001560


	//   ....[22]....
        /*0140*/ 	.word	0x00001580


	//   ....[23]....
        /*0144*/ 	.word	0x000015a0


	//   ....[24]....
        /*0148*/ 	.word	0x000015c0


	//   ....[25]....
        /*014c*/ 	.word	0x000015f0


	//   ....[26]....
        /*0150*/ 	.word	0x00001610


	//   ....[27]....
        /*0154*/ 	.word	0x00001680


	//   ....[28]....
        /*0158*/ 	.word	0x000019d0


	//   ....[29]....
        /*015c*/ 	.word	0x000019f0


	//   ....[30]....
        /*0160*/ 	.word	0x00001a10


	//   ....[31]....
        /*0164*/ 	.word	0x00001a30


	//----- nvinfo : EIATTR_EXIT_INSTR_OFFSETS
	.align		4
.L_25:
        /*0168*/ 	.byte	0x04, 0x1c
        /*016a*/ 	.short	(.L_27 - .L_26)


	//   ....[0]....
.L_26:
        /*016c*/ 	.word	0x00002090


	//   ....[1]....
        /*0170*/ 	.word	0x000020f0


	//----- nvinfo : EIATTR_MAX_THREADS
	.align		4
.L_27:
        /*0174*/ 	.byte	0x04, 0x05
        /*0176*/ 	.short	(.L_29 - .L_28)
.L_28:
        /*0178*/ 	.word	0x00000040
        /*017c*/ 	.word	0x00000001
        /*0180*/ 	.word	0x00000001
.L_29:


//--------------------- .nv.rel.action            --------------------------
	.section	.nv.rel.action,"",@"SHT_CUDA_RELOCINFO"
	.align	8
	.sectionentsize	8
        /*0000*/ 	.byte	0x73, 0x00, 0x00, 0x00, 0x00, 0x00, 0x00, 0x00, 0x00, 0x00, 0x00, 0x11, 0x25, 0x00, 0x05, 0x36


//--------------------- .nv.constant0.l2norm_fwd_kernel --------------------------
	.section	.nv.constant0.l2norm_fwd_kernel,"a",@progbits
	.align	4
.nv.constant0.l2norm_fwd_kernel:
	.zero		380


//--------------------- .text.l2norm_fwd_kernel   --------------------------
	.section	.text.l2norm_fwd_kernel,"ax",@progbits
	.sectionflags	@"SHF_BARRIERS=1"
	.sectioninfo	@"SHI_REGISTERS=71"
	.align	128
        .global         l2norm_fwd_kernel
        .type           l2norm_fwd_kernel,@function
        .size           l2norm_fwd_kernel,(.L_x_1 - l2norm_fwd_kernel)
        .other          l2norm_fwd_kernel,@"STO_CUDA_ENTRY STV_DEFAULT"
l2norm_fwd_kernel:
.text.l2norm_fwd_kernel:
[----:B------:R-:W-:-:S02]  /*0000*/  MOV R1, c[0x0][0x28] ;  /* 0x00000a0000017a02 */ /* 0x000fc40000000f00 */
[----:B------:R-:W0:Y:S01]  /*0010*/  S2R R0, SR_TID.X ;  /* 0x0000000000007919 */ /* 0x000e220000002100 */
[----:B------:R-:W-:Y:S01]  /*0020*/  CS2R R40, SRZ ;  /* 0x0000000000287805 */ /* 0x000fe2000001ff00 */
[----:B------:R-:W-:Y:S01]  /*0030*/  CS2R R42, SRZ ;  /* 0x00000000002a7805 */ /* 0x000fe2000001ff00 */
[----:B------:R-:W-:Y:S01]  /*0040*/  ULDC.64 UR4, c[0x0][0x118] ;  /* 0x0000460000047ab9 */ /* 0x000fe20000000a00 */
[----:B------:R-:W1:Y:S01]  /*0050*/  S2R R5, SR_CTAID.X ;  /* 0x0000000000057919 */ /* 0x000e620000002500 */
[----:B0-----:R-:W-:Y:S02]  /*0060*/  SHF.R.U32.HI R4, RZ, 0x4, R0 ;  /* 0x00000004ff047819 */ /* 0x001fe40000011600 */
[----:B------:R-:W-:Y:S02]  /*0070*/  SHF.L.U32 R2, R0, 0x3, RZ ;  /* 0x0000000300027819 */ /* 0x000fe400000006ff */
[----:B-1----:R-:W-:Y:S02]  /*0080*/  SHF.L.U32 R5, R5, 0x5, RZ ;  /* 0x0000000505057819 */ /* 0x002fe400000006ff */
[----:B------:R-:W-:-:S02]  /*0090*/  SGXT.U32 R4, R4, 0x2 ;  /* 0x000000020404781a */ /* 0x000fc40000000000 */
[----:B------:R-:W-:Y:S02]  /*00a0*/  LOP3.LUT R12, R2, 0x78, RZ, 0xc0, !PT ;  /* 0x00000078020c7812 */ /* 0x000fe400078ec0ff */
[----:B------:R-:W-:Y:S02]  /*00b0*/  LOP3.LUT R7, R5, R4, RZ, 0xfc, !PT ;  /* 0x0000000405077212 */ /* 0x000fe400078efcff */
[----:B------:R-:W-:Y:S01]  /*00c0*/  SHF.R.S32.HI R2, RZ, 0x1f, R5 ;  /* 0x0000001fff027819 */ /* 0x000fe20000011405 */
[----:B------:R-:W-:Y:S01]  /*00d0*/  IMAD.WIDE.U32 R12, R12, 0x2, RZ ;  /* 0x000000020c0c7825 */ /* 0x000fe200078e00ff */
[C---:B------:R-:W-:Y:S02]  /*00e0*/  SHF.L.U32 R3, R7.reuse, 0x8, RZ ;  /* 0x0000000807037819 */ /* 0x040fe400000006ff */
[C---:B------:R-:W-:Y:S02]  /*00f0*/  ISETP.GE.U32.AND P5, PT, R7.reuse, 0x3740, PT ;  /* 0x000037400700780c */ /* 0x040fe40003fa6070 */
[----:B------:R-:W-:-:S02]  /*0100*/  SHF.L.U64.HI R7, R7, 0x8, R2 ;  /* 0x0000000807077819 */ /* 0x000fc40000010202 */
[----:B------:R-:W-:Y:S02]  /*0110*/  LOP3.LUT R50, R3, R12, RZ, 0xfc, !PT ;  /* 0x0000000c03327212 */ /* 0x000fe400078efcff */
[----:B------:R-:W-:Y:S02]  /*0120*/  ISETP.GE.U32.AND.EX P5, PT, R2, RZ, PT, P5 ;  /* 0x000000ff0200720c */ /* 0x000fe40003fa6150 */
[----:B------:R-:W-:Y:S02]  /*0130*/  LOP3.LUT R14, R7, R13, RZ, 0xfc, !PT ;  /* 0x0000000d070e7212 */ /* 0x000fe400078efcff */
[----:B------:R-:W-:-:S04]  /*0140*/  IADD3 R6, P0, R50, c[0x0][0x160], RZ ;  /* 0x0000580032067a10 */ /* 0x000fc80007f1e0ff */
[----:B------:R-:W-:-:S05]  /*0150*/  IADD3.X R7, R14, c[0x0][0x164], RZ, P0, !PT ;  /* 0x000059000e077a10 */ /* 0x000fca00007fe4ff */
[----:B------:R0:W2:Y:S01]  /*0160*/  @!P5 LDG.E.128 R40, [R6.64] ;  /* 0x000000040628d981 */ /* 0x0000a2000c1e1d00 */
[C-C-:B------:R-:W-:Y:S01]  /*0170*/  LOP3.LUT R53, R5.reuse, 0x4, R4.reuse, 0xfe, !PT ;  /* 0x0000000405357812 */ /* 0x140fe200078efe04 */
[----:B------:R-:W-:Y:S01]  /*0180*/  CS2R R24, SRZ ;  /* 0x0000000000187805 */ /* 0x000fe2000001ff00 */
[----:B------:R-:W-:Y:S01]  /*0190*/  CS2R R26, SRZ ;  /* 0x00000000001a7805 */ /* 0x000fe2000001ff00 */
[----:B------:R-:W-:Y:S02]  /*01a0*/  LOP3.LUT R45, R5, 0x8, R4, 0xfe, !PT ;  /* 0x00000008052d7812 */ /* 0x000fe400078efe04 */
[C---:B------:R-:W-:Y:S02]  /*01b0*/  SHF.L.U32 R59, R53.reuse, 0x8, RZ ;  /* 0x00000008353b7819 */ /* 0x040fe400000006ff */
[C---:B------:R-:W-:Y:S02]  /*01c0*/  ISETP.GE.U32.AND P0, PT, R53.reuse, 0x3740, PT ;  /* 0x000037403500780c */ /* 0x040fe40003f06070 */
[----:B------:R-:W-:-:S02]  /*01d0*/  SHF.L.U64.HI R53, R53, 0x8, R2 ;  /* 0x0000000835357819 */ /* 0x000fc40000010202 */
[----:B------:R-:W-:Y:S02]  /*01e0*/  LOP3.LUT R59, R59, R12, RZ, 0xfc, !PT ;  /* 0x0000000c3b3b7212 */ /* 0x000fe400078efcff */
[----:B------:R-:W-:Y:S02]  /*01f0*/  ISETP.GE.U32.AND.EX P1, PT, R2, RZ, PT, P0 ;  /* 0x000000ff0200720c */ /* 0x000fe40003f26100 */
[----:B------:R-:W-:Y:S02]  /*0200*/  LOP3.LUT R53, R53, R13, RZ, 0xfc, !PT ;  /* 0x0000000d35357212 */ /* 0x000fe400078efcff */
[----:B------:R-:W-:Y:S02]  /*0210*/  IADD3 R8, P0, R59, c[0x0][0x160], RZ ;  /* 0x000058003b087a10 */ /* 0x000fe40007f1e0ff */
[----:B------:R-:W-:Y:S02]  /*0220*/  LOP3.LUT R35, R5, 0x10, R4, 0xfe, !PT ;  /* 0x0000001005237812 */ /* 0x000fe400078efe04 */
[----:B------:R-:W-:-:S02]  /*0230*/  IADD3.X R9, R53, c[0x0][0x164], RZ, P0, !PT ;  /* 0x0000590035097a10 */ /* 0x000fc400007fe4ff */
[----:B------:R-:W-:Y:S02]  /*0240*/  SHF.L.U32 R47, R45, 0x8, RZ ;  /* 0x000000082d2f7819 */ /* 0x000fe400000006ff */
[C-C-:B------:R-:W-:Y:S01]  /*0250*/  LOP3.LUT R33, R5.reuse, 0x14, R4.reuse, 0xfe, !PT ;  /* 0x0000001405217812 */ /* 0x140fe200078efe04 */
[----:B------:R1:W3:Y:S01]  /*0260*/  @!P1 LDG.E.128 R24, [R8.64] ;  /* 0x0000000408189981 */ /* 0x0002e2000c1e1d00 */
[--C-:B------:R-:W-:Y:S02]  /*0270*/  LOP3.LUT R63, R5, 0x1c, R4.reuse, 0xfe, !PT ;  /* 0x0000001c053f7812 */ /* 0x100fe400078efe04 */
[----:B------:R-:W-:Y:S02]  /*0280*/  ISETP.GE.U32.AND P0, PT, R45, 0x3740, PT ;  /* 0x000037402d00780c */ /* 0x000fe40003f06070 */
[----:B------:R-:W-:Y:S02]  /*0290*/  LOP3.LUT R29, R5, 0xc, R4, 0xfe, !PT ;  /* 0x0000000c051d7812 */ /* 0x000fe400078efe04 */
[----:B------:R-:W-:-:S02]  /*02a0*/  SHF.L.U64.HI R45, R45, 0x8, R2 ;  /* 0x000000082d2d7819 */ /* 0x000fc40000010202 */
[----:B------:R-:W-:Y:S02]  /*02b0*/  P2R R58, PR, RZ, 0x2 ;  /* 0x00000002ff3a7803 */ /* 0x000fe40000000000 */
[----:B-1----:R-:W-:Y:S02]  /*02c0*/  SHF.L.U32 R9, R35, 0x8, RZ ;  /* 0x0000000823097819 */ /* 0x002fe400000006ff */
[-C--:B------:R-:W-:Y:S02]  /*02d0*/  LOP3.LUT R47, R47, R12.reuse, RZ, 0xfc, !PT ;  /* 0x0000000c2f2f7212 */ /* 0x080fe400078efcff */
[----:B------:R-:W-:Y:S02]  /*02e0*/  SHF.L.U64.HI R23, R35, 0x8, R2 ;  /* 0x0000000823177819 */ /* 0x000fe40000010202 */
[----:B------:R-:W-:Y:S02]  /*02f0*/  SHF.L.U32 R19, R33, 0x8, RZ ;  /* 0x0000000821137819 */ /* 0x000fe400000006ff */
[----:B------:R-:W-:-:S02]  /*0300*/  LOP3.LUT R8, R9, R12, RZ, 0xfc, !PT ;  /* 0x0000000c09087212 */ /* 0x000fc400078efcff */
[----:B------:R-:W-:Y:S02]  /*0310*/  SHF.L.U32 R3, R63, 0x8, RZ ;  /* 0x000000083f037819 */ /* 0x000fe400000006ff */
[----:B------:R-:W-:Y:S02]  /*0320*/  SHF.L.U32 R11, R29, 0x8, RZ ;  /* 0x000000081d0b7819 */ /* 0x000fe400000006ff */
[----:B------:R-:W-:Y:S02]  /*0330*/  LOP3.LUT R45, R45, R13, RZ, 0xfc, !PT ;  /* 0x0000000d2d2d7212 */ /* 0x000fe400078efcff */
[----:B------:R-:W-:Y:S02]  /*0340*/  IADD3 R22, P1, R47, c[0x0][0x160], RZ ;  /* 0x000058002f167a10 */ /* 0x000fe40007f3e0ff */
[----:B------:R-:W-:Y:S02]  /*0350*/  LOP3.LUT R31, R5, 0x18, R4, 0xfe, !PT ;  /* 0x00000018051f7812 */ /* 0x000fe400078efe04 */
[----:B------:R-:W-:-:S02]  /*0360*/  SHF.L.U64.HI R21, R33, 0x8, R2 ;  /* 0x0000000821157819 */ /* 0x000fc40000010202 */
[----:B------:R-:W-:Y:S02]  /*0370*/  LOP3.LUT R9, R23, R13, RZ, 0xfc, !PT ;  /* 0x0000000d17097212 */ /* 0x000fe400078efcff */
[-C--:B------:R-:W-:Y:S02]  /*0380*/  LOP3.LUT R46, R19, R12.reuse, RZ, 0xfc, !PT ;  /* 0x0000000c132e7212 */ /* 0x080fe400078efcff */
[----:B------:R-:W-:Y:S02]  /*0390*/  IADD3 R18, P2, R8, c[0x0][0x160], RZ ;  /* 0x0000580008127a10 */ /* 0x000fe40007f5e0ff */
[----:B0-----:R-:W-:Y:S02]  /*03a0*/  SHF.L.U64.HI R7, R63, 0x8, R2 ;  /* 0x000000083f077819 */ /* 0x001fe40000010202 */
[----:B------:R-:W-:Y:S02]  /*03b0*/  LOP3.LUT R3, R3, R12, RZ, 0xfc, !PT ;  /* 0x0000000c03037212 */ /* 0x000fe400078efcff */
[----:B------:R-:W-:-:S02]  /*03c0*/  ISETP.GE.U32.AND P4, PT, R29, 0x3740, PT ;  /* 0x000037401d00780c */ /* 0x000fc40003f86070 */
[----:B------:R-:W-:Y:S02]  /*03d0*/  SHF.L.U64.HI R29, R29, 0x8, R2 ;  /* 0x000000081d1d7819 */ /* 0x000fe40000010202 */
[----:B------:R-:W-:Y:S02]  /*03e0*/  LOP3.LUT R11, R11, R12, RZ, 0xfc, !PT ;  /* 0x0000000c0b0b7212 */ /* 0x000fe400078efcff */
[----:B------:R-:W-:Y:S02]  /*03f0*/  IADD3.X R23, R45, c[0x0][0x164], RZ, P1, !PT ;  /* 0x000059002d177a10 */ /* 0x000fe40000ffe4ff */
[----:B------:R-:W-:Y:S02]  /*0400*/  SHF.L.U32 R15, R31, 0x8, RZ ;  /* 0x000000081f0f7819 */ /* 0x000fe400000006ff */
[----:B------:R-:W-:Y:S02]  /*0410*/  LOP3.LUT R10, R21, R13, RZ, 0xfc, !PT ;  /* 0x0000000d150a7212 */ /* 0x000fe400078efcff */
[----:B------:R-:W-:-:S02]  /*0420*/  IADD3 R54, P1, R46, c[0x0][0x160], RZ ;  /* 0x000058002e367a10 */ /* 0x000fc40007f3e0ff */
[----:B------:R-:W-:Y:S02]  /*0430*/  IADD3.X R19, R9, c[0x0][0x164], RZ, P2, !PT ;  /* 0x0000590009137a10 */ /* 0x000fe400017fe4ff */
[-C--:B------:R-:W-:Y:S02]  /*0440*/  LOP3.LUT R7, R7, R13.reuse, RZ, 0xfc, !PT ;  /* 0x0000000d07077212 */ /* 0x080fe400078efcff */
[----:B------:R-:W-:Y:S02]  /*0450*/  IADD3 R48, P2, R3, c[0x0][0x160], RZ ;  /* 0x0000580003307a10 */ /* 0x000fe40007f5e0ff */
[----:B------:R-:W-:Y:S02]  /*0460*/  SHF.L.U64.HI R17, R31, 0x8, R2 ;  /* 0x000000081f117819 */ /* 0x000fe40000010202 */
[----:B------:R-:W-:Y:S02]  /*0470*/  LOP3.LUT R44, R29, R13, RZ, 0xfc, !PT ;  /* 0x0000000d1d2c7212 */ /* 0x000fe400078efcff */
[----:B------:R-:W-:-:S02]  /*0480*/  IADD3 R16, P3, R11, c[0x0][0x160], RZ ;  /* 0x000058000b107a10 */ /* 0x000fc40007f7e0ff */
[----:B------:R-:W-:Y:S02]  /*0490*/  LOP3.LUT R4, R15, R12, RZ, 0xfc, !PT ;  /* 0x0000000c0f047212 */ /* 0x000fe400078efcff */
[----:B------:R-:W-:Y:S02]  /*04a0*/  IADD3.X R55, R10, c[0x0][0x164], RZ, P1, !PT ;  /* 0x000059000a377a10 */ /* 0x000fe40000ffe4ff */
[----:B------:R-:W-:Y:S02]  /*04b0*/  IADD3 R50, P1, R50, c[0x0][0x168], RZ ;  /* 0x00005a0032327a10 */ /* 0x000fe40007f3e0ff */
[----:B------:R-:W-:Y:S02]  /*04c0*/  IADD3.X R49, R7, c[0x0][0x164], RZ, P2, !PT ;  /* 0x0000590007317a10 */ /* 0x000fe400017fe4ff */
[----:B------:R-:W-:Y:S02]  /*04d0*/  P2R R61, PR, RZ, 0x20 ;  /* 0x00000020ff3d7803 */ /* 0x000fe40000000000 */
[----:B------:R-:W-:-:S02]  /*04e0*/  LOP3.LUT R6, R17, R13, RZ, 0xfc, !PT ;  /* 0x0000000d11067212 */ /* 0x000fc400078efcff */
[----:B------:R-:W-:Y:S02]  /*04f0*/  ISETP.GE.U32.AND P2, PT, R33, 0x3740, PT ;  /* 0x000037402100780c */ /* 0x000fe40003f46070 */
[----:B------:R-:W-:Y:S02]  /*0500*/  IADD3.X R17, R44, c[0x0][0x164], RZ, P3, !PT ;  /* 0x000059002c117a10 */ /* 0x000fe40001ffe4ff */
[----:B------:R-:W-:Y:S02]  /*0510*/  ISETP.GE.U32.AND.EX P5, PT, R2, RZ, PT, P0 ;  /* 0x000000ff0200720c */ /* 0x000fe40003fa6100 */
[----:B------:R-:W-:Y:S02]  /*0520*/  IADD3 R56, P3, R4, c[0x0][0x160], RZ ;  /* 0x0000580004387a10 */ /* 0x000fe40007f7e0ff */
[----:B------:R-:W-:Y:S02]  /*0530*/  IADD3.X R51, R14, c[0x0][0x16c], RZ, P1, !PT ;  /* 0x00005b000e337a10 */ /* 0x000fe40000ffe4ff */
[----:B------:R-:W-:-:S02]  /*0540*/  ISETP.GE.U32.AND P1, PT, R31, 0x3740, PT ;  /* 0x000037401f00780c */ /* 0x000fc40003f26070 */
[----:B------:R-:W-:Y:S02]  /*0550*/  ISETP.GE.U32.AND.EX P2, PT, R2, RZ, PT, P2 ;  /* 0x000000ff0200720c */ /* 0x000fe40003f46120 */
[----:B------:R-:W-:Y:S01]  /*0560*/  IADD3.X R57, R6, c[0x0][0x164], RZ, P3, !PT ;  /* 0x0000590006397a10 */ /* 0x000fe20001ffe4ff */
[----:B------:R-:W-:Y:S01]  /*0570*/  CS2R R32, SRZ ;  /* 0x0000000000207805 */ /* 0x000fe2000001ff00 */
[----:B------:R-:W-:Y:S02]  /*0580*/  ISETP.GE.U32.AND P3, PT, R35, 0x3740, PT ;  /* 0x000037402300780c */ /* 0x000fe40003f66070 */
[----:B------:R-:W-:Y:S01]  /*0590*/  CS2R R34, SRZ ;  /* 0x0000000000227805 */ /* 0x000fe2000001ff00 */
[C---:B------:R-:W-:Y:S01]  /*05a0*/  ISETP.GE.U32.AND.EX P1, PT, R2.reuse, RZ, PT, P1 ;  /* 0x000000ff0200720c */ /* 0x040fe20003f26110 */
[----:B------:R-:W-:Y:S01]  /*05b0*/  CS2R R36, SRZ ;  /* 0x0000000000247805 */ /* 0x000fe2000001ff00 */
[----:B------:R-:W-:Y:S01]  /*05c0*/  ISETP.GE.U32.AND P0, PT, R63, 0x3740, PT ;  /* 0x000037403f00780c */ /* 0x000fe20003f06070 */
[----:B------:R-:W-:Y:S01]  /*05d0*/  CS2R R38, SRZ ;  /* 0x0000000000267805 */ /* 0x000fe2000001ff00 */
[----:B------:R-:W-:Y:S01]  /*05e0*/  CS2R R20, SRZ ;  /* 0x0000000000147805 */ /* 0x000fe2000001ff00 */
[----:B------:R0:W4:Y:S04]  /*05f0*/  @!P5 LDG.E.128 R32, [R22.64] ;  /* 0x000000041620d981 */ /* 0x000128000c1e1d00 */
[----:B------:R1:W5:Y:S01]  /*0600*/  @!P2 LDG.E.128 R36, [R54.64] ;  /* 0x000000043624a981 */ /* 0x000362000c1e1d00 */
[----:B0-----:R-:W-:Y:S01]  /*0610*/  CS2R R22, SRZ ;  /* 0x0000000000167805 */ /* 0x001fe2000001ff00 */
[----:B------:R-:W-:-:S02]  /*0620*/  ISETP.GE.U32.AND.EX P4, PT, R2, RZ, PT, P4 ;  /* 0x000000ff0200720c */ /* 0x000fc40003f86140 */
[----:B------:R-:W-:-:S03]  /*0630*/  ISETP.GE.U32.AND.EX P3, PT, R2, RZ, PT, P3 ;  /* 0x000000ff0200720c */ /* 0x000fc60003f66130 */
[----:B------:R0:W3:Y:S01]  /*0640*/  @!P1 LDG.E.128 R20, [R56.64] ;  /* 0x0000000438149981 */ /* 0x0000e2000c1e1d00 */
[----:B------:R-:W-:Y:S01]  /*0650*/  CS2R R28, SRZ ;  /* 0x00000000001c7805 */ /* 0x000fe2000001ff00 */
[----:B------:R-:W-:Y:S01]  /*0660*/  CS2R R30, SRZ ;  /* 0x00000000001e7805 */ /* 0x000fe2000001ff00 */
[----:B------:R-:W-:Y:S01]  /*0670*/  CS2R R12, SRZ ;  /* 0x00000000000c7805 */ /* 0x000fe2000001ff00 */
[----:B------:R-:W-:Y:S01]  /*0680*/  CS2R R14, SRZ ;  /* 0x00000000000e7805 */ /* 0x000fe2000001ff00 */
[----:B------:R-:W-:-:S03]  /*0690*/  ISETP.GE.U32.AND.EX P0, PT, R2, RZ, PT, P0 ;  /* 0x000000ff0200720c */ /* 0x000fc60003f06100 */
[----:B------:R0:W3:Y:S04]  /*06a0*/  @!P4 LDG.E.128 R28, [R16.64] ;  /* 0x00000004101cc981 */ /* 0x0000e8000c1e1d00 */
[----:B------:R1:W3:Y:S01]  /*06b0*/  @!P3 LDG.E.128 R12, [R18.64] ;  /* 0x00000004120cb981 */ /* 0x0002e2000c1e1d00 */
[----:B0-----:R-:W-:Y:S01]  /*06c0*/  CS2R R16, SRZ ;  /* 0x0000000000107805 */ /* 0x001fe2000001ff00 */
[----:B-1----:R-:W-:-:S06]  /*06d0*/  CS2R R18, SRZ ;  /* 0x0000000000127805 */ /* 0x002fcc000001ff00 */
[----:B------:R0:W3:Y:S01]  /*06e0*/  @!P0 LDG.E.128 R16, [R48.64] ;  /* 0x0000000430108981 */ /* 0x0000e2000c1e1d00 */
[--C-:B--2---:R-:W-:Y:S02]  /*06f0*/  HADD2.F32 R60, -RZ, R40.reuse.H1_H1 ;  /* 0x30000028ff3c7230 */ /* 0x104fe40000004100 */
[----:B------:R-:W-:-:S03]  /*0700*/  HADD2.F32 R40, -RZ, R40.H0_H0 ;  /* 0x20000028ff287230 */ /* 0x000fc60000004100 */
[----:B------:R-:W-:Y:S01]  /*0710*/  FMUL R63, R60, R60 ;  /* 0x0000003c3c3f7220 */ /* 0x000fe20000400000 */
[----:B------:R-:W-:-:S03]  /*0720*/  HADD2.F32 R62, -RZ, R41.H0_H0 ;  /* 0x20000029ff3e7230 */ /* 0x000fc60000004100 */
[----:B------:R-:W-:Y:S01]  /*0730*/  FFMA R63, R40, R40, R63 ;  /* 0x00000028283f7223 */ /* 0x000fe2000000003f */
[----:B------:R-:W-:-:S03]  /*0740*/  HADD2.F32 R54, -RZ, R41.H1_H1 ;  /* 0x30000029ff367230 */ /* 0x000fc60000004100 */
[----:B------:R-:W-:Y:S01]  /*0750*/  FFMA R63, R62, R62, R63 ;  /* 0x0000003e3e3f7223 */ /* 0x000fe2000000003f */
[----:B------:R-:W-:-:S03]  /*0760*/  HADD2.F32 R56, -RZ, R42.H0_H0 ;  /* 0x2000002aff387230 */ /* 0x000fc60000004100 */
[----:B------:R-:W-:Y:S01]  /*0770*/  FFMA R63, R54, R54, R63 ;  /* 0x00000036363f7223 */ /* 0x000fe2000000003f */
[----:B------:R-:W-:-:S03]  /*0780*/  HADD2.F32 R42, -RZ, R42.H1_H1 ;  /* 0x3000002aff2a7230 */ /* 0x000fc60000004100 */
[----:B------:R-:W-:Y:S01]  /*0790*/  FFMA R63, R56, R56, R63 ;  /* 0x00000038383f7223 */ /* 0x000fe2000000003f */
[----:B------:R-:W-:-:S03]  /*07a0*/  HADD2.F32 R64, -RZ, R43.H0_H0 ;  /* 0x2000002bff407230 */ /* 0x000fc60000004100 */
[----:B------:R-:W-:Y:S01]  /*07b0*/  FFMA R63, R42, R42, R63 ;  /* 0x0000002a2a3f7223 */ /* 0x000fe2000000003f */
[----:B------:R-:W-:-:S03]  /*07c0*/  HADD2.F32 R66, -RZ, R43.H1_H1 ;  /* 0x3000002bff427230 */ /* 0x000fc60000004100 */
[----:B------:R-:W-:-:S04]  /*07d0*/  FFMA R63, R64, R64, R63 ;  /* 0x00000040403f7223 */ /* 0x000fc8000000003f */
[----:B------:R-:W-:-:S05]  /*07e0*/  FFMA R63, R66, R66, R63 ;  /* 0x00000042423f7223 */ /* 0x000fca000000003f */
[----:B0-----:R-:W0:Y:S02]  /*07f0*/  SHFL.BFLY PT, R48, R63, 0x8, 0x1f ;  /* 0x0d001f003f307f89 */ /* 0x001e2400000e0000 */
[----:B0-----:R-:W-:-:S05]  /*0800*/  FADD R41, R63, R48 ;  /* 0x000000303f297221 */ /* 0x001fca0000000000 */
[----:B------:R-:W0:Y:S02]  /*0810*/  SHFL.BFLY PT, R48, R41, 0x4, 0x1f ;  /* 0x0c801f0029307f89 */ /* 0x000e2400000e0000 */
[----:B0-----:R-:W-:-:S05]  /*0820*/  FADD R43, R41, R48 ;  /* 0x00000030292b7221 */ /* 0x001fca0000000000 */
[----:B------:R-:W0:Y:S02]  /*0830*/  SHFL.BFLY PT, R48, R43, 0x2, 0x1f ;  /* 0x0c401f002b307f89 */ /* 0x000e2400000e0000 */
[----:B0-----:R-:W-:-:S05]  /*0840*/  FADD R49, R43, R48 ;  /* 0x000000302b317221 */ /* 0x001fca0000000000 */
[----:B------:R-:W0:Y:S01]  /*0850*/  SHFL.BFLY PT, R48, R49, 0x1, 0x1f ;  /* 0x0c201f0031307f89 */ /* 0x000e2200000e0000 */
[----:B------:R-:W-:Y:S01]  /*0860*/  P2R R52, PR, RZ, 0x20 ;  /* 0x00000020ff347803 */ /* 0x000fe20000000000 */
[----:B0-----:R-:W-:-:S04]  /*0870*/  FADD R48, R49, R48 ;  /* 0x0000003031307221 */ /* 0x001fc80000000000 */
[----:B------:R-:W-:-:S04]  /*0880*/  FADD R55, R48, c[0x0][0x178] ;  /* 0x00005e0030377621 */ /* 0x000fc80000000000 */
[----:B------:R-:W0:Y:S02]  /*0890*/  MUFU.SQRT R57, R55 ;  /* 0x0000003700397308 */ /* 0x000e240000002000 */
[C---:B0-----:R-:W-:Y:S02]  /*08a0*/  FSETP.GT.AND P5, PT, R57.reuse, 8.50705917302346158658e+37, PT ;  /* 0x7e8000003900780b */ /* 0x041fe40003fa4000 */
[----:B------:R-:W-:-:S11]  /*08b0*/  FSETP.GEU.AND P6, PT, R57, 1.175494350822287508e-38, PT ;  /* 0x008000003900780b */ /* 0x000fd60003fce000 */
[----:B------:R-:W-:-:S04]  /*08c0*/  @P5 FMUL R57, R57, 0.25 ;  /* 0x3e80000039395820 */ /* 0x000fc80000400000 */
[----:B------:R-:W-:Y:S01]  /*08d0*/  @!P6 FMUL R57, R57, 16777216 ;  /* 0x4b8000003939e820 */ /* 0x000fe20000400000 */
[----:B------:R-:W-:-:S03]  /*08e0*/  MOV R48, 0x3e800000 ;  /* 0x3e80000000307802 */ /* 0x000fc60000000f00 */
[----:B------:R-:W0:Y:S01]  /*08f0*/  MUFU.RCP R49, R57 ;  /* 0x0000003900317308 */ /* 0x000e220000001000 */
[----:B------:R-:W-:-:S05]  /*0900*/  FSEL R68, R48, 1, P5 ;  /* 0x3f80000030447808 */ /* 0x000fca0002800000 */
[----:B------:R-:W-:-:S04]  /*0910*/  @!P6 FMUL R68, R68, 16777216 ;  /* 0x4b8000004444e820 */ /* 0x000fc80000400000 */
[----:B0-----:R-:W-:-:S04]  /*0920*/  FMUL R49, R49, R68 ;  /* 0x0000004431317220 */ /* 0x001fc80000400000 */
[-C--:B------:R-:W-:Y:S01]  /*0930*/  FMUL R56, R56, R49.reuse ;  /* 0x0000003138387220 */ /* 0x080fe20000400000 */
[-C--:B------:R-:W-:Y:S01]  /*0940*/  FMUL R43, R42, R49.reuse ;  /* 0x000000312a2b7220 */ /* 0x080fe20000400000 */
[-C--:B------:R-:W-:Y:S01]  /*0950*/  FMUL R64, R64, R49.reuse ;  /* 0x0000003140407220 */ /* 0x080fe20000400000 */
[----:B------:R-:W-:-:S03]  /*0960*/  FMUL R55, R66, R49 ;  /* 0x0000003142377220 */ /* 0x000fc60000400000 */
[----:B------:R-:W-:Y:S02]  /*0970*/  F2FP.PACK_AB R42, R43, R56 ;  /* 0x000000382b2a723e */ /* 0x000fe400000000ff */
[----:B------:R-:W-:Y:S01]  /*0980*/  F2FP.PACK_AB R43, R55, R64 ;  /* 0x00000040372b723e */ /* 0x000fe200000000ff */
[--C-:B---3--:R-:W-:Y:S01]  /*0990*/  HADD2.F32 R55, -RZ, R24.reuse.H1_H1 ;  /* 0x30000018ff377230 */ /* 0x108fe20000004100 */
[----:B------:R-:W-:Y:S01]  /*09a0*/  ISETP.NE.AND P5, PT, R61, RZ, PT ;  /* 0x000000ff3d00720c */ /* 0x000fe20003fa5270 */
        /* <DEDUP_REMOVED lines=8> */
[----:B------:R-:W-:Y:S01]  /*0a30*/  HADD2.F32 R65, -RZ, R26.H1_H1 ;  /* 0x3000001aff417230 */ /* 0x000fe20000004100 */
[-C--:B------:R-:W-:Y:S01]  /*0a40*/  FMUL R40, R40, R49.reuse ;  /* 0x0000003128287220 */ /* 0x080fe20000400000 */
[----:B------:R-:W-:Y:S01]  /*0a50*/  FMUL R41, R60, R49 ;  /* 0x000000313c297220 */ /* 0x000fe20000400000 */
[----:B------:R-:W-:Y:S01]  /*0a60*/  FFMA R24, R63, R63, R24 ;  /* 0x0000003f3f187223 */ /* 0x000fe20000000018 */
[--C-:B------:R-:W-:Y:S01]  /*0a70*/  HADD2.F32 R67, -RZ, R27.reuse.H0_H0 ;  /* 0x2000001bff437230 */ /* 0x100fe20000004100 */
[----:B------:R-:W-:Y:S02]  /*0a80*/  FMUL R54, R54, R49 ;  /* 0x0000003136367220 */ /* 0x000fe40000400000 */
[----:B------:R-:W-:Y:S01]  /*0a90*/  FFMA R24, R65, R65, R24 ;  /* 0x0000004141187223 */ /* 0x000fe20000000018 */
[----:B------:R-:W-:Y:S01]  /*0aa0*/  F2FP.PACK_AB R40, R41, R40 ;  /* 0x000000282928723e */ /* 0x000fe200000000ff */
[----:B------:R-:W-:Y:S01]  /*0ab0*/  FMUL R41, R62, R49 ;  /* 0x000000313e297220 */ /* 0x000fe20000400000 */
[----:B------:R-:W-:Y:S01]  /*0ac0*/  HADD2.F32 R27, -RZ, R27.H1_H1 ;  /* 0x3000001bff1b7230 */ /* 0x000fe20000004100 */
[----:B------:R-:W-:-:S03]  /*0ad0*/  FFMA R24, R67, R67, R24 ;  /* 0x0000004343187223 */ /* 0x000fc60000000018 */
[----:B------:R-:W-:Y:S01]  /*0ae0*/  F2FP.PACK_AB R41, R54, R41 ;  /* 0x000000293629723e */ /* 0x000fe200000000ff */
[----:B------:R-:W-:-:S04]  /*0af0*/  FFMA R24, R27, R27, R24 ;  /* 0x0000001b1b187223 */ /* 0x000fc80000000018 */
[----:B------:R-:W-:Y:S04]  /*0b00*/  @!P5 STG.E.128 [R50.64], R40 ;  /* 0x000000283200d986 */ /* 0x000fe8000c101d04 */
[----:B------:R-:W0:Y:S02]  /*0b10*/  SHFL.BFLY PT, R41, R24, 0x8, 0x1f ;  /* 0x0d001f0018297f89 */ /* 0x000e2400000e0000 */
[----:B0-----:R-:W-:-:S05]  /*0b20*/  FADD R41, R24, R41 ;  /* 0x0000002918297221 */ /* 0x001fca0000000000 */
[----:B------:R-:W0:Y:S02]  /*0b30*/  SHFL.BFLY PT, R26, R41, 0x4, 0x1f ;  /* 0x0c801f00291a7f89 */ /* 0x000e2400000e0000 */
[----:B0-----:R-:W-:-:S05]  /*0b40*/  FADD R42, R41, R26 ;  /* 0x0000001a292a7221 */ /* 0x001fca0000000000 */
[----:B------:R-:W0:Y:S02]  /*0b50*/  SHFL.BFLY PT, R43, R42, 0x2, 0x1f ;  /* 0x0c401f002a2b7f89 */ /* 0x000e2400000e0000 */
[----:B0-----:R-:W-:-:S05]  /*0b60*/  FADD R43, R42, R43 ;  /* 0x0000002b2a2b7221 */ /* 0x001fca0000000000 */
[----:B------:R-:W0:Y:S01]  /*0b70*/  SHFL.BFLY PT, R26, R43, 0x1, 0x1f ;  /* 0x0c201f002b1a7f89 */ /* 0x000e2200000e0000 */
[--C-:B----4-:R-:W-:Y:S02]  /*0b80*/  HADD2.F32 R66, -RZ, R32.reuse.H1_H1 ;  /* 0x30000020ff427230 */ /* 0x110fe40000004100 */
[----:B------:R-:W-:Y:S02]  /*0b90*/  HADD2.F32 R68, -RZ, R32.H0_H0 ;  /* 0x20000020ff447230 */ /* 0x000fe40000004100 */
[----:B------:R-:W-:Y:S02]  /*0ba0*/  HADD2.F32 R64, -RZ, R33.H1_H1 ;  /* 0x30000021ff407230 */ /* 0x000fe40000004100 */
[----:B------:R-:W-:Y:S01]  /*0bb0*/  HADD2.F32 R60, -RZ, R34.H0_H0 ;  /* 0x20000022ff3c7230 */ /* 0x000fe20000004100 */
[----:B0-----:R-:W-:Y:S01]  /*0bc0*/  FADD R26, R43, R26 ;  /* 0x0000001a2b1a7221 */ /* 0x001fe20000000000 */
[----:B------:R-:W-:-:S03]  /*0bd0*/  FMUL R43, R66, R66 ;  /* 0x00000042422b7220 */ /* 0x000fc60000400000 */
[----:B------:R-:W-:Y:S01]  /*0be0*/  FADD R50, R26, c[0x0][0x178] ;  /* 0x00005e001a327621 */ /* 0x000fe20000000000 */
[----:B------:R-:W-:-:S03]  /*0bf0*/  FFMA R43, R68, R68, R43 ;  /* 0x00000044442b7223 */ /* 0x000fc6000000002b */
[----:B------:R0:W1:Y:S02]  /*0c00*/  MUFU.SQRT R26, R50 ;  /* 0x00000032001a7308 */ /* 0x0000640000002000 */
[----:B0-----:R-:W-:-:S05]  /*0c10*/  HADD2.F32 R50, -RZ, R33.H0_H0 ;  /* 0x20000021ff327230 */ /* 0x001fca0000004100 */
[----:B------:R-:W-:Y:S01]  /*0c20*/  FFMA R43, R50, R50, R43 ;  /* 0x00000032322b7223 */ /* 0x000fe2000000002b */
[----:B------:R-:W-:-:S03]  /*0c30*/  HADD2.F32 R62, -RZ, R34.H1_H1 ;  /* 0x30000022ff3e7230 */ /* 0x000fc60000004100 */
[----:B------:R-:W-:Y:S01]  /*0c40*/  FFMA R43, R64, R64, R43 ;  /* 0x00000040402b7223 */ /* 0x000fe2000000002b */
[----:B------:R-:W-:-:S03]  /*0c50*/  HADD2.F32 R54, -RZ, R35.H0_H0 ;  /* 0x20000023ff367230 */ /* 0x000fc60000004100 */
[----:B------:R-:W-:Y:S01]  /*0c60*/  FFMA R43, R60, R60, R43 ;  /* 0x0000003c3c2b7223 */ /* 0x000fe2000000002b */
[----:B------:R-:W-:-:S03]  /*0c70*/  HADD2.F32 R56, -RZ, R35.H1_H1 ;  /* 0x30000023ff387230 */ /* 0x000fc60000004100 */
[----:B------:R-:W-:-:S04]  /*0c80*/  FFMA R43, R62, R62, R43 ;  /* 0x0000003e3e2b7223 */ /* 0x000fc8000000002b */
[----:B------:R-:W-:-:S04]  /*0c90*/  FFMA R43, R54, R54, R43 ;  /* 0x00000036362b7223 */ /* 0x000fc8000000002b */
[----:B------:R-:W-:-:S05]  /*0ca0*/  FFMA R43, R56, R56, R43 ;  /* 0x00000038382b7223 */ /* 0x000fca000000002b */
[----:B------:R-:W0:Y:S02]  /*0cb0*/  SHFL.BFLY PT, R32, R43, 0x8, 0x1f ;  /* 0x0d001f002b207f89 */ /* 0x000e2400000e0000 */
[----:B0-----:R-:W-:-:S05]  /*0cc0*/  FADD R33, R43, R32 ;  /* 0x000000202b217221 */ /* 0x001fca0000000000 */
[----:B------:R-:W0:Y:S02]  /*0cd0*/  SHFL.BFLY PT, R32, R33, 0x4, 0x1f ;  /* 0x0c801f0021207f89 */ /* 0x000e2400000e0000 */
[----:B0-----:R-:W-:-:S05]  /*0ce0*/  FADD R34, R33, R32 ;  /* 0x0000002021227221 */ /* 0x001fca0000000000 */
[----:B------:R-:W0:Y:S01]  /*0cf0*/  SHFL.BFLY PT, R35, R34, 0x2, 0x1f ;  /* 0x0c401f0022237f89 */ /* 0x000e2200000e0000 */
[----:B-1----:R-:W-:Y:S01]  /*0d00*/  FSETP.GT.AND P6, PT, R26, 8.50705917302346158658e+37, PT ;  /* 0x7e8000001a00780b */ /* 0x002fe20003fc4000 */
[----:B0-----:R-:W-:-:S05]  /*0d10*/  FADD R35, R34, R35 ;  /* 0x0000002322237221 */ /* 0x001fca0000000000 */
[----:B------:R-:W0:Y:S01]  /*0d20*/  SHFL.BFLY PT, R32, R35, 0x1, 0x1f ;  /* 0x0c201f0023207f89 */ /* 0x000e2200000e0000 */
[----:B------:R-:W-:-:S06]  /*0d30*/  FSETP.GEU.AND P5, PT, R26, 1.175494350822287508e-38, PT ;  /* 0x008000001a00780b */ /* 0x000fcc0003fae000 */
[----:B------:R-:W-:Y:S01]  /*0d40*/  @P6 FMUL R26, R26, 0.25 ;  /* 0x3e8000001a1a6820 */ /* 0x000fe20000400000 */
[----:B------:R-:W-:Y:S02]  /*0d50*/  FSEL R24, R48, 1, P6 ;  /* 0x3f80000030187808 */ /* 0x000fe40003000000 */
[----:B------:R-:W-:-:S04]  /*0d60*/  IADD3 R40, P6, R59, c[0x0][0x168], RZ ;  /* 0x00005a003b287a10 */ /* 0x000fc80007fde0ff */
[----:B------:R-:W-:Y:S01]  /*0d70*/  IADD3.X R41, R53, c[0x0][0x16c], RZ, P6, !PT ;  /* 0x00005b0035297a10 */ /* 0x000fe200037fe4ff */
[----:B------:R-:W-:Y:S01]  /*0d80*/  @!P5 FMUL R26, R26, 16777216 ;  /* 0x4b8000001a1ad820 */ /* 0x000fe20000400000 */
[----:B0-----:R-:W-:-:S04]  /*0d90*/  FADD R32, R35, R32 ;  /* 0x0000002023207221 */ /* 0x001fc80000000000 */
[----:B------:R-:W-:-:S04]  /*0da0*/  FADD R42, R32, c[0x0][0x178] ;  /* 0x00005e00202a7621 */ /* 0x000fc80000000000 */
[----:B------:R-:W0:Y:S08]  /*0db0*/  MUFU.SQRT R51, R42 ;  /* 0x0000002a00337308 */ /* 0x000e300000002000 */
[----:B------:R-:W1:Y:S01]  /*0dc0*/  MUFU.RCP R53, R26 ;  /* 0x0000001a00357308 */ /* 0x000e620000001000 */
[----:B------:R-:W-:Y:S01]  /*0dd0*/  @!P5 FMUL R24, R24, 16777216 ;  /* 0x4b8000001818d820 */ /* 0x000fe20000400000 */
[----:B0-----:R-:W-:Y:S01]  /*0de0*/  FSETP.GT.AND P5, PT, R51, 8.50705917302346158658e+37, PT ;  /* 0x7e8000003300780b */ /* 0x001fe20003fa4000 */
[----:B------:R-:W-:-:S02]  /*0df0*/  HADD2.F32 R33, -RZ, R28.H1_H1 ;  /* 0x3000001cff217230 */ /* 0x000fc40000004100 */
[----:B-1----:R-:W-:Y:S01]  /*0e00*/  FMUL R32, R53, R24 ;  /* 0x0000001835207220 */ /* 0x002fe20000400000 */
[----:B------:R-:W-:-:S03]  /*0e10*/  FSETP.GEU.AND P6, PT, R51, 1.175494350822287508e-38, PT ;  /* 0x008000003300780b */ /* 0x000fc60003fce000 */
[-C--:B------:R-:W-:Y:S01]  /*0e20*/  FMUL R57, R57, R32.reuse ;  /* 0x0000002039397220 */ /* 0x080fe20000400000 */
[-C--:B------:R-:W-:Y:S01]  /*0e30*/  FMUL R26, R25, R32.reuse ;  /* 0x00000020191a7220 */ /* 0x080fe20000400000 */
[-C--:B------:R-:W-:Y:S01]  /*0e40*/  FMUL R63, R63, R32.reuse ;  /* 0x000000203f3f7220 */ /* 0x080fe20000400000 */
[-C--:B------:R-:W-:Y:S01]  /*0e50*/  FMUL R34, R65, R32.reuse ;  /* 0x0000002041227220 */ /* 0x080fe20000400000 */
[----:B------:R-:W-:Y:S02]  /*0e60*/  HADD2.F32 R28, -RZ, R28.H0_H0 ;  /* 0x2000001cff1c7230 */ /* 0x000fe40000004100 */
[----:B------:R-:W-:Y:S01]  /*0e70*/  @P5 FMUL R51, R51, 0.25 ;  /* 0x3e80000033335820 */ /* 0x000fe20000400000 */
[----:B------:R-:W-:Y:S01]  /*0e80*/  FSEL R43, R48, 1, P5 ;  /* 0x3f800000302b7808 */ /* 0x000fe20002800000 */
[----:B------:R-:W-:Y:S01]  /*0e90*/  FMUL R35, R33, R33 ;  /* 0x0000002121237220 */ /* 0x000fe20000400000 */
[----:B------:R-:W-:Y:S01]  /*0ea0*/  ISETP.NE.AND P5, PT, R58, RZ, PT ;  /* 0x000000ff3a00720c */ /* 0x000fe20003fa5270 */
[-C--:B------:R-:W-:Y:S01]  /*0eb0*/  FMUL R67, R67, R32.reuse ;  /* 0x0000002043437220 */ /* 0x080fe20000400000 */
[----:B------:R-:W-:Y:S01]  /*0ec0*/  F2FP.PACK_AB R25, R26, R57 ;  /* 0x000000391a19723e */ /* 0x000fe200000000ff */
[-C--:B------:R-:W-:Y:S01]  /*0ed0*/  FMUL R42, R27, R32.reuse ;  /* 0x000000201b2a7220 */ /* 0x080fe20000400000 */
[----:B------:R-:W-:Y:S01]  /*0ee0*/  F2FP.PACK_AB R26, R34, R63 ;  /* 0x0000003f221a723e */ /* 0x000fe200000000ff */
[--C-:B------:R-:W-:Y:S01]  /*0ef0*/  HADD2.F32 R34, -RZ, R29.reuse.H0_H0 ;  /* 0x2000001dff227230 */ /* 0x100fe20000004100 */
[-C--:B------:R-:W-:Y:S01]  /*0f00*/  FMUL R24, R61, R32.reuse ;  /* 0x000000203d187220 */ /* 0x080fe20000400000 */
[----:B------:R-:W-:Y:S01]  /*0f10*/  FMUL R55, R55, R32 ;  /* 0x0000002037377220 */ /* 0x000fe20000400000 */
[----:B------:R-:W-:Y:S01]  /*0f20*/  FFMA R53, R28, R28, R35 ;  /* 0x0000001c1c357223 */ /* 0x000fe20000000023 */
[----:B------:R-:W-:Y:S01]  /*0f30*/  F2FP.PACK_AB R27, R42, R67 ;  /* 0x000000432a1b723e */ /* 0x000fe200000000ff */
[----:B------:R-:W-:-:S02]  /*0f40*/  HADD2.F32 R35, -RZ, R29.H1_H1 ;  /* 0x3000001dff237230 */ /* 0x000fc40000004100 */
[----:B------:R-:W-:Y:S01]  /*0f50*/  FFMA R42, R34, R34, R53 ;  /* 0x00000022222a7223 */ /* 0x000fe20000000035 */
[----:B------:R-:W-:Y:S01]  /*0f60*/  F2FP.PACK_AB R24, R55, R24 ;  /* 0x000000183718723e */ /* 0x000fe200000000ff */
[--C-:B------:R-:W-:Y:S02]  /*0f70*/  HADD2.F32 R29, -RZ, R30.reuse.H0_H0 ;  /* 0x2000001eff1d7230 */ /* 0x100fe40000004100 */
[----:B------:R-:W-:Y:S02]  /*0f80*/  FFMA R42, R35, R35, R42 ;  /* 0x00000023232a7223 */ /* 0x000fe4000000002a */
[----:B------:R0:W-:Y:S01]  /*0f90*/  @!P5 STG.E.128 [R40.64], R24 ;  /* 0x000000182800d986 */ /* 0x0001e2000c101d04 */
[----:B------:R-:W-:Y:S01]  /*0fa0*/  @!P6 FMUL R51, R51, 16777216 ;  /* 0x4b8000003333e820 */ /* 0x000fe20000400000 */
[----:B0-----:R-:W-:Y:S01]  /*0fb0*/  HADD2.F32 R40, -RZ, R30.H1_H1 ;  /* 0x3000001eff287230 */ /* 0x001fe20000004100 */
[----:B------:R-:W-:Y:S01]  /*0fc0*/  FFMA R25, R29, R29, R42 ;  /* 0x0000001d1d197223 */ /* 0x000fe2000000002a */
[----:B------:R-:W-:-:S03]  /*0fd0*/  HADD2.F32 R30, -RZ, R31.H0_H0 ;  /* 0x2000001fff1e7230 */ /* 0x000fc60000004100 */
[----:B------:R-:W-:Y:S01]  /*0fe0*/  FFMA R25, R40, R40, R25 ;  /* 0x0000002828197223 */ /* 0x000fe20000000019 */
[----:B------:R-:W-:Y:S01]  /*0ff0*/  HADD2.F32 R42, -RZ, R31.H1_H1 ;  /* 0x3000001fff2a7230 */ /* 0x000fe20000004100 */
[----:B------:R-:W0:Y:S02]  /*1000*/  MUFU.RCP R24, R51 ;  /* 0x0000003300187308 */ /* 0x000e240000001000 */
[----:B------:R-:W-:-:S04]  /*1010*/  FFMA R25, R30, R30, R25 ;  /* 0x0000001e1e197223 */ /* 0x000fc80000000019 */
[----:B------:R-:W-:Y:S01]  /*1020*/  FFMA R53, R42, R42, R25 ;  /* 0x0000002a2a357223 */ /* 0x000fe20000000019 */
[----:B------:R-:W-:-:S04]  /*1030*/  @!P6 FMUL R43, R43, 16777216 ;  /* 0x4b8000002b2be820 */ /* 0x000fc80000400000 */
[----:B------:R-:W1:Y:S01]  /*1040*/  SHFL.BFLY PT, R26, R53, 0x8, 0x1f ;  /* 0x0d001f00351a7f89 */ /* 0x000e6200000e0000 */
[--C-:B------:R-:W-:Y:S01]  /*1050*/  HADD2.F32 R41, -RZ, R12.reuse.H1_H1 ;  /* 0x3000000cff297230 */ /* 0x100fe20000004100 */
[----:B------:R-:W-:Y:S01]  /*1060*/  ISETP.NE.AND P6, PT, R52, RZ, PT ;  /* 0x000000ff3400720c */ /* 0x000fe20003fc5270 */
[----:B0-----:R-:W-:Y:S01]  /*1070*/  FMUL R31, R24, R43 ;  /* 0x0000002b181f7220 */ /* 0x001fe20000400000 */
[----:B------:R-:W-:Y:S02]  /*1080*/  HADD2.F32 R43, -RZ, R12.H0_H0 ;  /* 0x2000000cff2b7230 */ /* 0x000fe40000004100 */
[----:B------:R-:W-:Y:S01]  /*1090*/  FMUL R52, R41, R41 ;  /* 0x0000002929347220 */ /* 0x000fe20000400000 */
[-C--:B------:R-:W-:Y:S01]  /*10a0*/  FMUL R24, R68, R31.reuse ;  /* 0x0000001f44187220 */ /* 0x080fe20000400000 */
[----:B------:R-:W-:Y:S01]  /*10b0*/  FMUL R25, R66, R31 ;  /* 0x0000001f42197220 */ /* 0x000fe20000400000 */
[----:B------:R-:W-:Y:S01]  /*10c0*/  HADD2.F32 R12, -RZ, R13.H0_H0 ;  /* 0x2000000dff0c7230 */ /* 0x000fe20000004100 */
[----:B------:R-:W-:-:S03]  /*10d0*/  FFMA R27, R43, R43, R52 ;  /* 0x0000002b2b1b7223 */ /* 0x000fc60000000034 */
[----:B------:R-:W-:Y:S01]  /*10e0*/  F2FP.PACK_AB R24, R25, R24 ;  /* 0x000000181918723e */ /* 0x000fe200000000ff */
[-C--:B------:R-:W-:Y:S01]  /*10f0*/  FMUL R25, R50, R31.reuse ;  /* 0x0000001f32197220 */ /* 0x080fe20000400000 */
[----:B------:R-:W-:Y:S01]  /*1100*/  HADD2.F32 R50, -RZ, R13.H1_H1 ;  /* 0x3000000dff327230 */ /* 0x000fe20000004100 */
[----:B------:R-:W-:Y:S01]  /*1110*/  FFMA R27, R12, R12, R27 ;  /* 0x0000000c0c1b7223 */ /* 0x000fe2000000001b */
[-C--:B------:R-:W-:Y:S01]  /*1120*/  FMUL R60, R60, R31.reuse ;  /* 0x0000001f3c3c7220 */ /* 0x080fe20000400000 */
[----:B------:R-:W-:Y:S01]  /*1130*/  FMUL R51, R62, R31 ;  /* 0x0000001f3e337220 */ /* 0x000fe20000400000 */
[--C-:B------:R-:W-:Y:S01]  /*1140*/  HADD2.F32 R13, -RZ, R14.reuse.H0_H0 ;  /* 0x2000000eff0d7230 */ /* 0x100fe20000004100 */
[----:B------:R-:W-:Y:S01]  /*1150*/  FFMA R52, R50, R50, R27 ;  /* 0x0000003232347223 */ /* 0x000fe2000000001b */
[----:B-1----:R-:W-:Y:S02]  /*1160*/  FADD R53, R53, R26 ;  /* 0x0000001a35357221 */ /* 0x002fe40000000000 */
[----:B------:R-:W-:Y:S01]  /*1170*/  F2FP.PACK_AB R26, R51, R60 ;  /* 0x0000003c331a723e */ /* 0x000fe200000000ff */
[----:B------:R-:W-:Y:S01]  /*1180*/  HADD2.F32 R51, -RZ, R14.H1_H1 ;  /* 0x3000000eff337230 */ /* 0x000fe20000004100 */
[----:B------:R-:W-:Y:S01]  /*1190*/  FFMA R52, R13, R13, R52 ;  /* 0x0000000d0d347223 */ /* 0x000fe20000000034 */
[-C--:B------:R-:W-:Y:S01]  /*11a0*/  FMUL R27, R54, R31.reuse ;  /* 0x0000001f361b7220 */ /* 0x080fe20000400000 */
[----:B------:R-:W-:Y:S01]  /*11b0*/  FMUL R56, R56, R31 ;  /* 0x0000001f38387220 */ /* 0x000fe20000400000 */
[--C-:B------:R-:W-:Y:S01]  /*11c0*/  HADD2.F32 R14, -RZ, R15.reuse.H0_H0 ;  /* 0x2000000fff0e7230 */ /* 0x100fe20000004100 */
[----:B------:R-:W-:Y:S01]  /*11d0*/  FFMA R55, R51, R51, R52 ;  /* 0x0000003333377223 */ /* 0x000fe20000000034 */
[----:B------:R-:W0:Y:S01]  /*11e0*/  SHFL.BFLY PT, R60, R53, 0x4, 0x1f ;  /* 0x0c801f00353c7f89 */ /* 0x000e2200000e0000 */
[----:B------:R-:W-:Y:S01]  /*11f0*/  IADD3 R54, P5, R47, c[0x0][0x168], RZ ;  /* 0x00005a002f367a10 */ /* 0x000fe20007fbe0ff */
[----:B------:R-:W-:Y:S01]  /*1200*/  HADD2.F32 R15, -RZ, R15.H1_H1 ;  /* 0x3000000fff0f7230 */ /* 0x000fe20000004100 */
[----:B------:R-:W-:Y:S01]  /*1210*/  F2FP.PACK_AB R27, R56, R27 ;  /* 0x0000001b381b723e */ /* 0x000fe200000000ff */
[----:B------:R-:W-:Y:S01]  /*1220*/  FFMA R56, R14, R14, R55 ;  /* 0x0000000e0e387223 */ /* 0x000fe20000000037 */
[----:B------:R-:W-:Y:S01]  /*1230*/  IADD3.X R55, R45, c[0x0][0x16c], RZ, P5, !PT ;  /* 0x00005b002d377a10 */ /* 0x000fe20002ffe4ff */
[----:B-----5:R-:W-:-:S02]  /*1240*/  HADD2.F32 R45, -RZ, R36.H1_H1 ;  /* 0x30000024ff2d7230 */ /* 0x020fc40000004100 */
[----:B------:R-:W-:Y:S01]  /*1250*/  FFMA R56, R15, R15, R56 ;  /* 0x0000000f0f387223 */ /* 0x000fe20000000038 */
[----:B------:R-:W-:Y:S02]  /*1260*/  HADD2.F32 R47, -RZ, R36.H0_H0 ;  /* 0x20000024ff2f7230 */ /* 0x000fe40000004100 */
[----:B------:R-:W-:Y:S02]  /*1270*/  FMUL R52, R45, R45 ;  /* 0x0000002d2d347220 */ /* 0x000fe40000400000 */
[----:B------:R-:W1:Y:S01]  /*1280*/  SHFL.BFLY PT, R59, R56, 0x8, 0x1f ;  /* 0x0d001f00383b7f89 */ /* 0x000e6200000e0000 */
[--C-:B------:R-:W-:Y:S01]  /*1290*/  HADD2.F32 R36, -RZ, R37.reuse.H0_H0 ;  /* 0x20000025ff247230 */ /* 0x100fe20000004100 */
[----:B------:R-:W-:Y:S01]  /*12a0*/  FFMA R57, R47, R47, R52 ;  /* 0x0000002f2f397223 */ /* 0x000fe20000000034 */
[----:B------:R-:W-:Y:S01]  /*12b0*/  FMUL R64, R64, R31 ;  /* 0x0000001f40407220 */ /* 0x000fe20000400000 */
[----:B------:R-:W-:Y:S02]  /*12c0*/  HADD2.F32 R52, -RZ, R37.H1_H1 ;  /* 0x30000025ff347230 */ /* 0x000fe40000004100 */
[----:B------:R-:W-:Y:S01]  /*12d0*/  FFMA R57, R36, R36, R57 ;  /* 0x0000002424397223 */ /* 0x000fe20000000039 */
[----:B------:R-:W-:Y:S01]  /*12e0*/  HADD2.F32 R37, -RZ, R38.H0_H0 ;  /* 0x20000026ff257230 */ /* 0x000fe20000004100 */
[----:B------:R-:W-:-:S02]  /*12f0*/  F2FP.PACK_AB R25, R64, R25 ;  /* 0x000000194019723e */ /* 0x000fc400000000ff */
[----:B------:R-:W-:Y:S01]  /*1300*/  FFMA R58, R52, R52, R57 ;  /* 0x00000034343a7223 */ /* 0x000fe20000000039 */
[----:B0-----:R-:W-:Y:S01]  /*1310*/  FADD R60, R53, R60 ;  /* 0x0000003c353c7221 */ /* 0x001fe20000000000 */
[----:B------:R-:W-:Y:S01]  /*1320*/  HADD2.F32 R38, -RZ, R38.H1_H1 ;  /* 0x30000026ff267230 */ /* 0x000fe20000004100 */
[----:B------:R0:W-:Y:S04]  /*1330*/  @!P6 STG.E.128 [R54.64], R24 ;  /* 0x000000183600e986 */ /* 0x0001e8000c101d04 */
[----:B------:R-:W2:Y:S01]  /*1340*/  SHFL.BFLY PT, R27, R60, 0x2, 0x1f ;  /* 0x0c401f003c1b7f89 */ /* 0x000ea200000e0000 */
[----:B0-----:R-:W-:Y:S01]  /*1350*/  FFMA R25, R37, R37, R58 ;  /* 0x0000002525197223 */ /* 0x001fe2000000003a */
[----:B------:R-:W-:-:S03]  /*1360*/  HADD2.F32 R24, -RZ, R39.H0_H0 ;  /* 0x20000027ff187230 */ /* 0x000fc60000004100 */
[----:B------:R-:W-:Y:S01]  /*1370*/  FFMA R25, R38, R38, R25 ;  /* 0x0000002626197223 */ /* 0x000fe20000000019 */
[----:B------:R-:W-:Y:S01]  /*1380*/  HADD2.F32 R39, -RZ, R39.H1_H1 ;  /* 0x30000027ff277230 */ /* 0x000fe20000004100 */
[----:B-1----:R-:W-:Y:S02]  /*1390*/  FADD R59, R56, R59 ;  /* 0x0000003b383b7221 */ /* 0x002fe40000000000 */
[----:B------:R-:W-:-:S04]  /*13a0*/  FFMA R26, R24, R24, R25 ;  /* 0x00000018181a7223 */ /* 0x000fc80000000019 */
[----:B------:R-:W-:Y:S02]  /*13b0*/  FFMA R53, R39, R39, R26 ;  /* 0x0000002727357223 */ /* 0x000fe4000000001a */
[----:B------:R-:W0:Y:S01]  /*13c0*/  SHFL.BFLY PT, R26, R59, 0x4, 0x1f ;  /* 0x0c801f003b1a7f89 */ /* 0x000e2200000e0000 */
[----:B--2---:R-:W-:-:S03]  /*13d0*/  FADD R57, R60, R27 ;  /* 0x0000001b3c397221 */ /* 0x004fc60000000000 */
[----:B------:R-:W1:Y:S01]  /*13e0*/  SHFL.BFLY PT, R54, R53, 0x8, 0x1f ;  /* 0x0d001f0035367f89 */ /* 0x000e6200000e0000 */
[----:B------:R-:W-:-:S03]  /*13f0*/  HADD2.F32 R25, -RZ, R20.H1_H1 ;  /* 0x30000014ff197230 */ /* 0x000fc60000004100 */
[----:B------:R-:W2:Y:S01]  /*1400*/  SHFL.BFLY PT, R58, R57, 0x1, 0x1f ;  /* 0x0c201f00393a7f89 */ /* 0x000ea200000e0000 */
[----:B------:R-:W-:Y:S01]  /*1410*/  HADD2.F32 R20, -RZ, R20.H0_H0 ;  /* 0x20000014ff147230 */ /* 0x000fe20000004100 */
[----:B------:R-:W-:-:S04]  /*1420*/  FMUL R27, R25, R25 ;  /* 0x00000019191b7220 */ /* 0x000fc80000400000 */
[----:B------:R-:W-:Y:S01]  /*1430*/  FFMA R55, R20, R20, R27 ;  /* 0x0000001414377223 */ /* 0x000fe2000000001b */
[--C-:B------:R-:W-:Y:S01]  /*1440*/  HADD2.F32 R27, -RZ, R21.reuse.H1_H1 ;  /* 0x30000015ff1b7230 */ /* 0x100fe20000004100 */
[----:B0-----:R-:W-:Y:S01]  /*1450*/  FADD R61, R59, R26 ;  /* 0x0000001a3b3d7221 */ /* 0x001fe20000000000 */
[----:B------:R-:W-:-:S04]  /*1460*/  HADD2.F32 R26, -RZ, R21.H0_H0 ;  /* 0x20000015ff1a7230 */ /* 0x000fc80000004100 */
[----:B------:R-:W0:Y:S01]  /*1470*/  SHFL.BFLY PT, R60, R61, 0x2, 0x1f ;  /* 0x0c401f003d3c7f89 */ /* 0x000e2200000e0000 */
[----:B------:R-:W-:Y:S01]  /*1480*/  FFMA R56, R26, R26, R55 ;  /* 0x0000001a1a387223 */ /* 0x000fe20000000037 */
[--C-:B------:R-:W-:Y:S01]  /*1490*/  HADD2.F32 R21, -RZ, R22.reuse.H0_H0 ;  /* 0x20000016ff157230 */ /* 0x100fe20000004100 */
[----:B-1----:R-:W-:Y:S02]  /*14a0*/  FADD R54, R53, R54 ;  /* 0x0000003635367221 */ /* 0x002fe40000000000 */
[----:B------:R-:W-:Y:S01]  /*14b0*/  FFMA R56, R27, R27, R56 ;  /* 0x0000001b1b387223 */ /* 0x000fe20000000038 */
[----:B------:R-:W-:-:S03]  /*14c0*/  HADD2.F32 R53, -RZ, R22.H1_H1 ;  /* 0x30000016ff357230 */ /* 0x000fc60000004100 */
[----:B------:R-:W-:Y:S01]  /*14d0*/  FFMA R56, R21, R21, R56 ;  /* 0x0000001515387223 */ /* 0x000fe20000000038 */
[----:B--2---:R-:W-:Y:S01]  /*14e0*/  FADD R55, R57, R58 ;  /* 0x0000003a39377221 */ /* 0x004fe20000000000 */
[--C-:B------:R-:W-:Y:S02]  /*14f0*/  HADD2.F32 R22, -RZ, R23.reuse.H0_H0 ;  /* 0x20000017ff167230 */ /* 0x100fe40000004100 */
[----:B------:R-:W-:Y:S01]  /*1500*/  FFMA R57, R53, R53, R56 ;  /* 0x0000003535397223 */ /* 0x000fe20000000038 */
[----:B------:R-:W-:-:S03]  /*1510*/  HADD2.F32 R23, -RZ, R23.H1_H1 ;  /* 0x30000017ff177230 */ /* 0x000fc60000004100 */
[----:B------:R-:W-:-:S04]  /*1520*/  FFMA R56, R22, R22, R57 ;  /* 0x0000001616387223 */ /* 0x000fc80000000039 */
[----:B------:R-:W-:Y:S01]  /*1530*/  FFMA R56, R23, R23, R56 ;  /* 0x0000001717387223 */ /* 0x000fe20000000038 */
[----:B0-----:R-:W-:-:S04]  /*1540*/  FADD R60, R61, R60 ;  /* 0x0000003c3d3c7221 */ /* 0x001fc80000000000 */
[----:B------:R-:W0:Y:S04]  /*1550*/  SHFL.BFLY PT, R61, R56, 0x8, 0x1f ;  /* 0x0d001f00383d7f89 */ /* 0x000e2800000e0000 */
[----:B------:R-:W1:Y:S01]  /*1560*/  SHFL.BFLY PT, R59, R54, 0x4, 0x1f ;  /* 0x0c801f00363b7f89 */ /* 0x000e6200000e0000 */
[----:B0-----:R-:W-:-:S05]  /*1570*/  FADD R61, R56, R61 ;  /* 0x0000003d383d7221 */ /* 0x001fca0000000000 */
[----:B------:R-:W0:Y:S01]  /*1580*/  SHFL.BFLY PT, R58, R61, 0x4, 0x1f ;  /* 0x0c801f003d3a7f89 */ /* 0x000e2200000e0000 */
[----:B-1----:R-:W-:-:S05]  /*1590*/  FADD R59, R54, R59 ;  /* 0x0000003b363b7221 */ /* 0x002fca0000000000 */
[----:B------:R-:W1:Y:S01]  /*15a0*/  SHFL.BFLY PT, R54, R59, 0x2, 0x1f ;  /* 0x0c401f003b367f89 */ /* 0x000e6200000e0000 */
[----:B------:R-:W-:-:S03]  /*15b0*/  FADD R62, R55, c[0x0][0x178] ;  /* 0x00005e00373e7621 */ /* 0x000fc60000000000 */
[----:B------:R-:W2:Y:S01]  /*15c0*/  SHFL.BFLY PT, R57, R60, 0x1, 0x1f ;  /* 0x0c201f003c397f89 */ /* 0x000ea200000e0000 */
[----:B------:R-:W3:Y:S01]  /*15d0*/  MUFU.SQRT R64, R62 ;  /* 0x0000003e00407308 */ /* 0x000ee20000002000 */
[----:B0-----:R-:W-:-:S05]  /*15e0*/  FADD R58, R61, R58 ;  /* 0x0000003a3d3a7221 */ /* 0x001fca0000000000 */
[----:B------:R-:W0:Y:S01]  /*15f0*/  SHFL.BFLY PT, R63, R58, 0x2, 0x1f ;  /* 0x0c401f003a3f7f89 */ /* 0x000e2200000e0000 */
[----:B-1----:R-:W-:-:S05]  /*1600*/  FADD R54, R59, R54 ;  /* 0x000000363b367221 */ /* 0x002fca0000000000 */
[----:B------:R-:W1:Y:S01]  /*1610*/  SHFL.BFLY PT, R55, R54, 0x1, 0x1f ;  /* 0x0c201f0036377f89 */ /* 0x000e6200000e0000 */
[----:B---3--:R-:W-:Y:S01]  /*1620*/  FSETP.GT.AND P6, PT, R64, 8.50705917302346158658e+37, PT ;  /* 0x7e8000004000780b */ /* 0x008fe20003fc4000 */
[----:B--2---:R-:W-:Y:S01]  /*1630*/  FADD R57, R60, R57 ;  /* 0x000000393c397221 */ /* 0x004fe20000000000 */
[----:B------:R-:W-:-:S03]  /*1640*/  FSETP.GEU.AND P5, PT, R64, 1.175494350822287508e-38, PT ;  /* 0x008000004000780b */ /* 0x000fc60003fae000 */
[----:B------:R-:W-:Y:S01]  /*1650*/  FADD R57, R57, c[0x0][0x178] ;  /* 0x00005e0039397621 */ /* 0x000fe20000000000 */
[----:B0-----:R-:W-:-:S03]  /*1660*/  FADD R63, R58, R63 ;  /* 0x0000003f3a3f7221 */ /* 0x001fc60000000000 */
[----:B------:R-:W0:Y:S02]  /*1670*/  MUFU.SQRT R60, R57 ;  /* 0x00000039003c7308 */ /* 0x000e240000002000 */
[----:B------:R-:W2:Y:S02]  /*1680*/  SHFL.BFLY PT, R56, R63, 0x1, 0x1f ;  /* 0x0c201f003f387f89 */ /* 0x000ea400000e0000 */
[----:B------:R-:W-:Y:S01]  /*1690*/  @P6 FMUL R64, R64, 0.25 ;  /* 0x3e80000040406820 */ /* 0x000fe20000400000 */
[----:B-1----:R-:W-:-:S03]  /*16a0*/  FADD R55, R54, R55 ;  /* 0x0000003736377221 */ /* 0x002fc60000000000 */
[----:B------:R-:W-:Y:S01]  /*16b0*/  @!P5 FMUL R64, R64, 16777216 ;  /* 0x4b8000004040d820 */ /* 0x000fe20000400000 */
[----:B------:R-:W-:Y:S01]  /*16c0*/  FADD R54, R55, c[0x0][0x178] ;  /* 0x00005e0037367621 */ /* 0x000fe20000000000 */
[----:B------:R-:W-:-:S04]  /*16d0*/  FSEL R59, R48, 1, P6 ;  /* 0x3f800000303b7808 */ /* 0x000fc80003000000 */
[----:B------:R-:W1:Y:S01]  /*16e0*/  MUFU.RCP R64, R64 ;  /* 0x0000004000407308 */ /* 0x000e620000001000 */
[----:B0-----:R-:W-:Y:S01]  /*16f0*/  FSETP.GT.AND P6, PT, R60, 8.50705917302346158658e+37, PT ;  /* 0x7e8000003c00780b */ /* 0x001fe20003fc4000 */
[----:B------:R-:W-:-:S06]  /*1700*/  @!P5 FMUL R59, R59, 16777216 ;  /* 0x4b8000003b3bd820 */ /* 0x000fcc0000400000 */
[----:B------:R-:W0:Y:S01]  /*1710*/  MUFU.SQRT R61, R54 ;  /* 0x00000036003d7308 */ /* 0x000e220000002000 */
[----:B------:R-:W-:Y:S01]  /*1720*/  FSETP.GEU.AND P5, PT, R60, 1.175494350822287508e-38, PT ;  /* 0x008000003c00780b */ /* 0x000fe20003fae000 */
[----:B--2---:R-:W-:-:S04]  /*1730*/  FADD R56, R63, R56 ;  /* 0x000000383f387221 */ /* 0x004fc80000000000 */
[----:B------:R-:W-:Y:S01]  /*1740*/  FADD R57, R56, c[0x0][0x178] ;  /* 0x00005e0038397621 */ /* 0x000fe20000000000 */
[----:B-1----:R-:W-:Y:S01]  /*1750*/  FMUL R55, R64, R59 ;  /* 0x0000003b40377220 */ /* 0x002fe20000400000 */
[----:B------:R-:W-:Y:S01]  /*1760*/  FSEL R59, R48, 1, P6 ;  /* 0x3f800000303b7808 */ /* 0x000fe20003000000 */
[----:B------:R-:W-:Y:S01]  /*1770*/  @P6 FMUL R60, R60, 0.25 ;  /* 0x3e8000003c3c6820 */ /* 0x000fe20000400000 */
[----:B------:R-:W1:Y:S01]  /*1780*/  MUFU.SQRT R62, R57 ;  /* 0x00000039003e7308 */ /* 0x000e620000002000 */
[----:B0-----:R-:W-:-:S03]  /*1790*/  FSETP.GT.AND P6, PT, R61, 8.50705917302346158658e+37, PT ;  /* 0x7e8000003d00780b */ /* 0x001fc60003fc4000 */
[----:B------:R-:W-:Y:S01]  /*17a0*/  @!P5 FMUL R60, R60, 16777216 ;  /* 0x4b8000003c3cd820 */ /* 0x000fe20000400000 */
[----:B------:R-:W-:Y:S01]  /*17b0*/  @!P5 FMUL R59, R59, 16777216 ;  /* 0x4b8000003b3bd820 */ /* 0x000fe20000400000 */
[----:B------:R-:W-:Y:S02]  /*17c0*/  FSETP.GEU.AND P5, PT, R61, 1.175494350822287508e-38, PT ;  /* 0x008000003d00780b */ /* 0x000fe40003fae000 */
[----:B------:R-:W-:-:S06]  /*17d0*/  FSEL R54, R48, 1, P6 ;  /* 0x3f80000030367808 */ /* 0x000fcc0003000000 */
[----:B------:R-:W-:Y:S01]  /*17e0*/  @P6 FMUL R61, R61, 0.25 ;  /* 0x3e8000003d3d6820 */ /* 0x000fe20000400000 */
[----:B-1----:R-:W-:-:S04]  /*17f0*/  FSETP.GT.AND P6, PT, R62, 8.50705917302346158658e+37, PT ;  /* 0x7e8000003e00780b */ /* 0x002fc80003fc4000 */
[----:B------:R-:W-:Y:S01]  /*1800*/  @!P5 FMUL R54, R54, 16777216 ;  /* 0x4b8000003636d820 */ /* 0x000fe20000400000 */
[----:B------:R-:W-:Y:S01]  /*1810*/  @!P5 FMUL R61, R61, 16777216 ;  /* 0x4b8000003d3dd820 */ /* 0x000fe20000400000 */
[C---:B------:R-:W-:Y:S01]  /*1820*/  FSETP.GEU.AND P5, PT, R62.reuse, 1.175494350822287508e-38, PT ;  /* 0x008000003e00780b */ /* 0x040fe20003fae000 */
[----:B------:R-:W0:Y:S06]  /*1830*/  MUFU.RCP R60, R60 ;  /* 0x0000003c003c7308 */ /* 0x000e2c0000001000 */
[----:B------:R-:W-:-:S06]  /*1840*/  @P6 FMUL R62, R62, 0.25 ;  /* 0x3e8000003e3e6820 */ /* 0x000fcc0000400000 */
[----:B------:R-:W-:Y:S01]  /*1850*/  @!P5 FMUL R62, R62, 16777216 ;  /* 0x4b8000003e3ed820 */ /* 0x000fe20000400000 */
[----:B------:R-:W1:Y:S08]  /*1860*/  MUFU.RCP R57, R61 ;  /* 0x0000003d00397308 */ /* 0x000e700000001000 */
[----:B------:R-:W2:Y:S01]  /*1870*/  MUFU.RCP R62, R62 ;  /* 0x0000003e003e7308 */ /* 0x000ea20000001000 */
[----:B0-----:R-:W-:Y:S01]  /*1880*/  FMUL R56, R60, R59 ;  /* 0x0000003b3c387220 */ /* 0x001fe20000400000 */
[----:B------:R-:W-:-:S05]  /*1890*/  FSEL R59, R48, 1, P6 ;  /* 0x3f800000303b7808 */ /* 0x000fca0003000000 */
[----:B------:R-:W-:Y:S01]  /*18a0*/  @!P5 FMUL R59, R59, 16777216 ;  /* 0x4b8000003b3bd820 */ /* 0x000fe20000400000 */
[----:B-1----:R-:W-:Y:S01]  /*18b0*/  FMUL R57, R57, R54 ;  /* 0x0000003639397220 */ /* 0x002fe20000400000 */
[--C-:B------:R-:W-:Y:S02]  /*18c0*/  HADD2.F32 R58, -RZ, R16.reuse.H0_H0 ;  /* 0x20000010ff3a7230 */ /* 0x100fe40000004100 */
[----:B--2---:R-:W-:Y:S01]  /*18d0*/  FMUL R54, R62, R59 ;  /* 0x0000003b3e367220 */ /* 0x004fe20000400000 */
[----:B------:R-:W-:Y:S02]  /*18e0*/  HADD2.F32 R59, -RZ, R16.H1_H1 ;  /* 0x30000010ff3b7230 */ /* 0x000fe40000004100 */
[----:B------:R-:W-:-:S03]  /*18f0*/  HADD2.F32 R16, -RZ, R17.H1_H1 ;  /* 0x30000011ff107230 */ /* 0x000fc60000004100 */
        /* <DEDUP_REMOVED lines=10> */
[----:B------:R-:W-:-:S04]  /*19a0*/  FFMA R62, R60, R60, R63 ;  /* 0x0000003c3c3e7223 */ /* 0x000fc8000000003f */
[----:B------:R-:W-:-:S04]  /*19b0*/  FFMA R62, R19, R19, R62 ;  /* 0x00000013133e7223 */ /* 0x000fc8000000003e */
[----:B------:R-:W-:-:S05]  /*19c0*/  FFMA R63, R61, R61, R62 ;  /* 0x0000003d3d3f7223 */ /* 0x000fca000000003e */
[----:B------:R-:W0:Y:S02]  /*19d0*/  SHFL.BFLY PT, R62, R63, 0x8, 0x1f ;  /* 0x0d001f003f3e7f89 */ /* 0x000e2400000e0000 */
[----:B0-----:R-:W-:-:S05]  /*19e0*/  FADD R64, R63, R62 ;  /* 0x0000003e3f407221 */ /* 0x001fca0000000000 */
[----:B------:R-:W0:Y:S02]  /*19f0*/  SHFL.BFLY PT, R65, R64, 0x4, 0x1f ;  /* 0x0c801f0040417f89 */ /* 0x000e2400000e0000 */
[----:B0-----:R-:W-:-:S05]  /*1a00*/  FADD R65, R64, R65 ;  /* 0x0000004140417221 */ /* 0x001fca0000000000 */
[----:B------:R-:W0:Y:S02]  /*1a10*/  SHFL.BFLY PT, R62, R65, 0x2, 0x1f ;  /* 0x0c401f00413e7f89 */ /* 0x000e2400000e0000 */
[----:B0-----:R-:W-:-:S05]  /*1a20*/  FADD R66, R65, R62 ;  /* 0x0000003e41427221 */ /* 0x001fca0000000000 */
[----:B------:R-:W0:Y:S02]  /*1a30*/  SHFL.BFLY PT, R67, R66, 0x1, 0x1f ;  /* 0x0c201f0042437f89 */ /* 0x000e2400000e0000 */
[----:B0-----:R-:W-:-:S04]  /*1a40*/  FADD R67, R66, R67 ;  /* 0x0000004342437221 */ /* 0x001fc80000000000 */
[----:B------:R-:W-:-:S04]  /*1a50*/  FADD R67, R67, c[0x0][0x178] ;  /* 0x00005e0043437621 */ /* 0x000fc80000000000 */
[----:B------:R-:W0:Y:S01]  /*1a60*/  MUFU.SQRT R64, R67 ;  /* 0x0000004300407308 */ /* 0x000e220000002000 */
[----:B------:R-:W-:Y:S02]  /*1a70*/  SHF.R.U32.HI R62, RZ, 0x4, R0 ;  /* 0x00000004ff3e7819 */ /* 0x000fe40000011600 */
[C---:B0-----:R-:W-:Y:S02]  /*1a80*/  FSETP.GT.AND P5, PT, R64.reuse, 8.50705917302346158658e+37, PT ;  /* 0x7e8000004000780b */ /* 0x041fe40003fa4000 */
[----:B------:R-:W-:Y:S02]  /*1a90*/  FSETP.GEU.AND P6, PT, R64, 1.175494350822287508e-38, PT ;  /* 0x008000004000780b */ /* 0x000fe40003fce000 */
[----:B------:R-:W-:-:S09]  /*1aa0*/  SGXT.U32 R62, R62, 0x2 ;  /* 0x000000023e3e781a */ /* 0x000fd20000000000 */
[----:B------:R-:W-:Y:S01]  /*1ab0*/  @P5 FMUL R64, R64, 0.25 ;  /* 0x3e80000040405820 */ /* 0x000fe20000400000 */
[----:B------:R0:W-:Y:S03]  /*1ac0*/  STS [R62.X4+0x10], R32 ;  /* 0x000010203e007388 */ /* 0x0001e60000004800 */
[----:B------:R-:W-:Y:S01]  /*1ad0*/  @!P6 FMUL R64, R64, 16777216 ;  /* 0x4b8000004040e820 */ /* 0x000fe20000400000 */
[----:B------:R1:W-:Y:S01]  /*1ae0*/  STS [R62.X4], R49 ;  /* 0x000000313e007388 */ /* 0x0003e20000004800 */
[-C--:B0-----:R-:W-:Y:S02]  /*1af0*/  FMUL R32, R29, R55.reuse ;  /* 0x000000371d207220 */ /* 0x081fe40000400000 */
[----:B------:R-:W0:Y:S01]  /*1b00*/  MUFU.RCP R29, R64 ;  /* 0x00000040001d7308 */ /* 0x000e220000001000 */
[-C--:B-1----:R-:W-:Y:S01]  /*1b10*/  FMUL R49, R40, R55.reuse ;  /* 0x0000003728317220 */ /* 0x082fe20000400000 */
[-C--:B------:R-:W-:Y:S01]  /*1b20*/  FMUL R40, R30, R55.reuse ;  /* 0x000000371e287220 */ /* 0x080fe20000400000 */
[----:B------:R-:W-:Y:S01]  /*1b30*/  FSEL R30, R48, 1, P5 ;  /* 0x3f800000301e7808 */ /* 0x000fe20002800000 */
[----:B------:R0:W-:Y:S04]  /*1b40*/  STS [R62.X4+0x20], R31 ;  /* 0x0000201f3e007388 */ /* 0x0001e80000004800 */
[----:B------:R-:W-:Y:S01]  /*1b50*/  @!P6 FMUL R30, R30, 16777216 ;  /* 0x4b8000001e1ee820 */ /* 0x000fe20000400000 */
[-C--:B------:R-:W-:Y:S01]  /*1b60*/  FMUL R28, R28, R55.reuse ;  /* 0x000000371c1c7220 */ /* 0x080fe20000400000 */
[-C--:B------:R-:W-:Y:S01]  /*1b70*/  FMUL R33, R33, R55.reuse ;  /* 0x0000003721217220 */ /* 0x080fe20000400000 */
[-C--:B------:R-:W-:Y:S01]  /*1b80*/  FMUL R34, R34, R55.reuse ;  /* 0x0000003722227220 */ /* 0x080fe20000400000 */
[-C--:B------:R-:W-:Y:S01]  /*1b90*/  FMUL R35, R35, R55.reuse ;  /* 0x0000003723237220 */ /* 0x080fe20000400000 */
[----:B------:R-:W-:Y:S01]  /*1ba0*/  FMUL R63, R42, R55 ;  /* 0x000000372a3f7220 */ /* 0x000fe20000400000 */
[----:B0-----:R-:W-:Y:S01]  /*1bb0*/  FMUL R31, R29, R30 ;  /* 0x0000001e1d1f7220 */ /* 0x001fe20000400000 */
[----:B------:R-:W-:Y:S01]  /*1bc0*/  F2FP.PACK_AB R30, R49, R32 ;  /* 0x00000020311e723e */ /* 0x000fe200000000ff */
[-C--:B------:R-:W-:Y:S01]  /*1bd0*/  FMUL R42, R41, R56.reuse ;  /* 0x00000038292a7220 */ /* 0x080fe20000400000 */
[----:B------:R-:W-:Y:S01]  /*1be0*/  IADD3 R32, P6, R11, c[0x0][0x168], RZ ;  /* 0x00005a000b207a10 */ /* 0x000fe20007fde0ff */
[-C--:B------:R-:W-:Y:S01]  /*1bf0*/  FMUL R12, R12, R56.reuse ;  /* 0x000000380c0c7220 */ /* 0x080fe20000400000 */
[-C--:B------:R-:W-:Y:S01]  /*1c00*/  FMUL R41, R50, R56.reuse ;  /* 0x0000003832297220 */ /* 0x080fe20000400000 */
[-C--:B------:R-:W-:Y:S01]  /*1c10*/  FMUL R43, R43, R56.reuse ;  /* 0x000000382b2b7220 */ /* 0x080fe20000400000 */
[-C--:B------:R-:W-:Y:S01]  /*1c20*/  FMUL R13, R13, R56.reuse ;  /* 0x000000380d0d7220 */ /* 0x080fe20000400000 */
[-C--:B------:R-:W-:Y:S01]  /*1c30*/  FMUL R48, R51, R56.reuse ;  /* 0x0000003833307220 */ /* 0x080fe20000400000 */
[-C--:B------:R-:W-:Y:S01]  /*1c40*/  FMUL R14, R14, R56.reuse ;  /* 0x000000380e0e7220 */ /* 0x080fe20000400000 */
[----:B------:R-:W-:Y:S01]  /*1c50*/  FMUL R15, R15, R56 ;  /* 0x000000380f0f7220 */ /* 0x000fe20000400000 */
[-C--:B------:R-:W-:Y:S01]  /*1c60*/  FMUL R47, R47, R57.reuse ;  /* 0x000000392f2f7220 */ /* 0x080fe20000400000 */
[-C--:B------:R-:W-:Y:S01]  /*1c70*/  FMUL R50, R45, R57.reuse ;  /* 0x000000392d327220 */ /* 0x080fe20000400000 */
[----:B------:R-:W-:Y:S01]  /*1c80*/  F2FP.PACK_AB R28, R33, R28 ;  /* 0x0000001c211c723e */ /* 0x000fe200000000ff */
[-C--:B------:R-:W-:Y:S01]  /*1c90*/  FMUL R36, R36, R57.reuse ;  /* 0x0000003924247220 */ /* 0x080fe20000400000 */
[----:B------:R-:W-:Y:S01]  /*1ca0*/  F2FP.PACK_AB R29, R35, R34 ;  /* 0x00000022231d723e */ /* 0x000fe200000000ff */
[-C--:B------:R-:W-:Y:S01]  /*1cb0*/  FMUL R45, R52, R57.reuse ;  /* 0x00000039342d7220 */ /* 0x080fe20000400000 */
[-C--:B------:R-:W-:Y:S01]  /*1cc0*/  FMUL R37, R37, R57.reuse ;  /* 0x0000003925257220 */ /* 0x080fe20000400000 */
[-C--:B------:R-:W-:Y:S01]  /*1cd0*/  FMUL R38, R38, R57.reuse ;  /* 0x0000003926267220 */ /* 0x080fe20000400000 */
[-C--:B------:R-:W-:Y:S01]  /*1ce0*/  FMUL R24, R24, R57.reuse ;  /* 0x0000003918187220 */ /* 0x080fe20000400000 */
[----:B------:R-:W-:Y:S01]  /*1cf0*/  FMUL R39, R39, R57 ;  /* 0x0000003927277220 */ /* 0x000fe20000400000 */
[----:B------:R-:W-:Y:S01]  /*1d00*/  IADD3 R34, P5, R8, c[0x0][0x168], RZ ;  /* 0x00005a0008227a10 */ /* 0x000fe20007fbe0ff */
[----:B------:R0:W-:Y:S01]  /*1d10*/  STS [R62.X4+0x30], R55 ;  /* 0x000030373e007388 */ /* 0x0001e20000004800 */
[----:B------:R-:W-:Y:S01]  /*1d20*/  IADD3.X R33, R44, c[0x0][0x16c], RZ, P6, !PT ;  /* 0x00005b002c217a10 */ /* 0x000fe200037fe4ff */
[----:B------:R-:W-:Y:S01]  /*1d30*/  FMUL R52, R53, R54 ;  /* 0x0000003635347220 */ /* 0x000fe20000400000 */
[----:B------:R-:W-:Y:S01]  /*1d40*/  IADD3 R46, P6, R46, c[0x0][0x168], RZ ;  /* 0x00005a002e2e7a10 */ /* 0x000fe20007fde0ff */
[----:B------:R1:W-:Y:S01]  /*1d50*/  STS [R62.X4+0x40], R56 ;  /* 0x000040383e007388 */ /* 0x0003e20000004800 */
[-C--:B------:R-:W-:Y:S01]  /*1d60*/  FMUL R58, R58, R31.reuse ;  /* 0x0000001f3a3a7220 */ /* 0x080fe20000400000 */
[-C--:B------:R-:W-:Y:S01]  /*1d70*/  FMUL R59, R59, R31.reuse ;  /* 0x0000001f3b3b7220 */ /* 0x080fe20000400000 */
[-C--:B------:R-:W-:Y:S01]  /*1d80*/  FMUL R51, R17, R31.reuse ;  /* 0x0000001f11337220 */ /* 0x080fe20000400000 */
[----:B------:R2:W-:Y:S01]  /*1d90*/  STS [R62.X4+0x70], R31 ;  /* 0x0000701f3e007388 */ /* 0x0005e20000004800 */
[-C--:B------:R-:W-:Y:S01]  /*1da0*/  FMUL R53, R18, R31.reuse ;  /* 0x0000001f12357220 */ /* 0x080fe20000400000 */
[-C--:B------:R-:W-:Y:S01]  /*1db0*/  FMUL R60, R60, R31.reuse ;  /* 0x0000001f3c3c7220 */ /* 0x080fe20000400000 */
[-C--:B0-----:R-:W-:Y:S01]  /*1dc0*/  FMUL R55, R19, R31.reuse ;  /* 0x0000001f13377220 */ /* 0x081fe20000400000 */
[-C--:B------:R-:W-:Y:S01]  /*1dd0*/  FMUL R64, R61, R31.reuse ;  /* 0x0000001f3d407220 */ /* 0x080fe20000400000 */
[----:B------:R-:W-:Y:S01]  /*1de0*/  F2FP.PACK_AB R17, R41, R12 ;  /* 0x0000000c2911723e */ /* 0x000fe200000000ff */
[----:B-1----:R-:W-:Y:S01]  /*1df0*/  FMUL R56, R16, R31 ;  /* 0x0000001f10387220 */ /* 0x002fe20000400000 */
[----:B------:R-:W-:-:S02]  /*1e00*/  F2FP.PACK_AB R16, R42, R43 ;  /* 0x0000002b2a10723e */ /* 0x000fc400000000ff */
[----:B------:R-:W-:Y:S02]  /*1e10*/  F2FP.PACK_AB R18, R48, R13 ;  /* 0x0000000d3012723e */ /* 0x000fe400000000ff */
[----:B--2---:R-:W-:Y:S02]  /*1e20*/  F2FP.PACK_AB R31, R63, R40 ;  /* 0x000000283f1f723e */ /* 0x004fe400000000ff */
[----:B------:R-:W-:Y:S02]  /*1e30*/  F2FP.PACK_AB R19, R15, R14 ;  /* 0x0000000e0f13723e */ /* 0x000fe400000000ff */
[----:B------:R-:W-:Y:S02]  /*1e40*/  F2FP.PACK_AB R12, R50, R47 ;  /* 0x0000002f320c723e */ /* 0x000fe400000000ff */
[----:B------:R-:W-:Y:S02]  /*1e50*/  IADD3.X R35, R9, c[0x0][0x16c], RZ, P5, !PT ;  /* 0x00005b0009237a10 */ /* 0x000fe40002ffe4ff */
[----:B------:R-:W-:-:S02]  /*1e60*/  F2FP.PACK_AB R13, R45, R36 ;  /* 0x000000242d0d723e */ /* 0x000fc400000000ff */
[----:B------:R-:W-:Y:S02]  /*1e70*/  F2FP.PACK_AB R14, R38, R37 ;  /* 0x00000025260e723e */ /* 0x000fe400000000ff */
[----:B------:R-:W-:Y:S02]  /*1e80*/  F2FP.PACK_AB R15, R39, R24 ;  /* 0x00000018270f723e */ /* 0x000fe400000000ff */
[----:B------:R-:W-:Y:S01]  /*1e90*/  IADD3.X R47, R10, c[0x0][0x16c], RZ, P6, !PT ;  /* 0x00005b000a2f7a10 */ /* 0x000fe200037fe4ff */
[-C--:B------:R-:W-:Y:S01]  /*1ea0*/  FMUL R20, R20, R54.reuse ;  /* 0x0000003614147220 */ /* 0x080fe20000400000 */
[-C--:B------:R-:W-:Y:S01]  /*1eb0*/  FMUL R25, R25, R54.reuse ;  /* 0x0000003619197220 */ /* 0x080fe20000400000 */
[----:B------:R-:W-:Y:S01]  /*1ec0*/  @!P4 STG.E.128 [R32.64], R28 ;  /* 0x0000001c2000c986 */ /* 0x000fe2000c101d04 */
[-C--:B------:R-:W-:Y:S01]  /*1ed0*/  FMUL R26, R26, R54.reuse ;  /* 0x000000361a1a7220 */ /* 0x080fe20000400000 */
[-C--:B------:R-:W-:Y:S01]  /*1ee0*/  FMUL R27, R27, R54.reuse ;  /* 0x000000361b1b7220 */ /* 0x080fe20000400000 */
[-C--:B------:R-:W-:Y:S01]  /*1ef0*/  FMUL R21, R21, R54.reuse ;  /* 0x0000003615157220 */ /* 0x080fe20000400000 */
[----:B------:R0:W-:Y:S01]  /*1f00*/  @!P3 STG.E.128 [R34.64], R16 ;  /* 0x000000102200b986 */ /* 0x0001e2000c101d04 */
[-C--:B------:R-:W-:Y:S01]  /*1f10*/  FMUL R22, R22, R54.reuse ;  /* 0x0000003616167220 */ /* 0x080fe20000400000 */
[----:B------:R-:W-:-:S02]  /*1f20*/  FMUL R23, R23, R54 ;  /* 0x0000003617177220 */ /* 0x000fc40000400000 */
[----:B------:R-:W-:Y:S01]  /*1f30*/  @!P2 STG.E.128 [R46.64], R12 ;  /* 0x0000000c2e00a986 */ /* 0x000fe2000c101d04 */
[----:B------:R-:W-:Y:S02]  /*1f40*/  IADD3 R4, P2, R4, c[0x0][0x168], RZ ;  /* 0x00005a0004047a10 */ /* 0x000fe40007f5e0ff */
[----:B------:R-:W-:Y:S02]  /*1f50*/  F2FP.PACK_AB R8, R25, R20 ;  /* 0x000000141908723e */ /* 0x000fe400000000ff */
[----:B------:R-:W-:Y:S02]  /*1f60*/  LOP3.LUT R25, R5, 0x1f, R0, 0xf8, !PT ;  /* 0x0000001f05197812 */ /* 0x000fe400078ef800 */
[----:B------:R-:W-:Y:S02]  /*1f70*/  F2FP.PACK_AB R9, R27, R26 ;  /* 0x0000001a1b09723e */ /* 0x000fe400000000ff */
[----:B------:R-:W-:Y:S02]  /*1f80*/  F2FP.PACK_AB R10, R52, R21 ;  /* 0x00000015340a723e */ /* 0x000fe400000000ff */
[----:B------:R-:W-:-:S02]  /*1f90*/  F2FP.PACK_AB R11, R23, R22 ;  /* 0x00000016170b723e */ /* 0x000fc400000000ff */
[----:B------:R-:W-:Y:S02]  /*1fa0*/  IADD3.X R5, R6, c[0x0][0x16c], RZ, P2, !PT ;  /* 0x00005b0006057a10 */ /* 0x000fe400017fe4ff */
[----:B------:R-:W-:Y:S02]  /*1fb0*/  LOP3.LUT P2, RZ, R0, 0x20, RZ, 0xc0, !PT ;  /* 0x0000002000ff7812 */ /* 0x000fe4000784c0ff */
[----:B------:R-:W-:Y:S01]  /*1fc0*/  ISETP.LT.U32.AND P3, PT, R25, 0x3740, PT ;  /* 0x000037401900780c */ /* 0x000fe20003f61070 */
[----:B------:R-:W-:Y:S01]  /*1fd0*/  @!P1 STG.E.128 [R4.64], R8 ;  /* 0x0000000804009986 */ /* 0x000fe2000c101d04 */
[----:B0-----:R-:W-:Y:S02]  /*1fe0*/  IADD3 R16, P4, R3, c[0x0][0x168], RZ ;  /* 0x00005a0003107a10 */ /* 0x001fe40007f9e0ff */
[----:B------:R-:W-:Y:S02]  /*1ff0*/  ISETP.LT.U32.AND.EX P1, PT, R2, RZ, !P2, P3 ;  /* 0x000000ff0200720c */ /* 0x000fe40005721130 */
[----:B------:R-:W-:-:S02]  /*2000*/  F2FP.PACK_AB R20, R59, R58 ;  /* 0x0000003a3b14723e */ /* 0x000fc400000000ff */
[----:B------:R-:W-:Y:S02]  /*2010*/  F2FP.PACK_AB R21, R56, R51 ;  /* 0x000000333815723e */ /* 0x000fe400000000ff */
[----:B------:R-:W-:Y:S02]  /*2020*/  F2FP.PACK_AB R22, R60, R53 ;  /* 0x000000353c16723e */ /* 0x000fe400000000ff */
[----:B------:R-:W-:Y:S02]  /*2030*/  IADD3.X R17, R7, c[0x0][0x16c], RZ, P4, !PT ;  /* 0x00005b0007117a10 */ /* 0x000fe400027fe4ff */
[----:B------:R-:W-:Y:S01]  /*2040*/  F2FP.PACK_AB R23, R64, R55 ;  /* 0x000000374017723e */ /* 0x000fe200000000ff */
[----:B------:R-:W-:Y:S04]  /*2050*/  STS [R62.X4+0x50], R57 ;  /* 0x000050393e007388 */ /* 0x000fe80000004800 */
[----:B------:R-:W-:Y:S04]  /*2060*/  STS [R62.X4+0x60], R54 ;  /* 0x000060363e007388 */ /* 0x000fe80000004800 */
[----:B------:R-:W-:Y:S04]  /*2070*/  @!P0 STG.E.128 [R16.64], R20 ;  /* 0x0000001410008986 */ /* 0x000fe8000c101d04 */
[----:B------:R-:W-:Y:S06]  /*2080*/  BAR.SYNC 0x0 ;  /* 0x0000000000007b1d */ /* 0x000fec0000000000 */
[----:B------:R-:W-:Y:S05]  /*2090*/  @!P1 EXIT ;  /* 0x000000000000994d */ /* 0x000fea0003800000 */
[----:B------:R-:W-:Y:S02]  /*20a0*/  LOP3.LUT R0, R0, 0x1f, RZ, 0xc0, !PT ;  /* 0x0000001f00007812 */ /* 0x000fe400078ec0ff */
[----:B------:R-:W-:-:S03]  /*20b0*/  LEA R4, P0, R25, c[0x0][0x170], 0x2 ;  /* 0x00005c0019047a11 */ /* 0x000fc600078010ff */
[----:B------:R-:W0:Y:S01]  /*20c0*/  LDS R3, [R0.X4] ;  /* 0x0000000000037984 */ /* 0x000e220000004800 */
[----:B------:R-:W-:-:S05]  /*20d0*/  LEA.HI.X R5, R25, c[0x0][0x174], R2, 0x2, P0 ;  /* 0x00005d0019057a11 */ /* 0x000fca00000f1402 */
[----:B0-----:R-:W-:Y:S01]  /*20e0*/  STG.E [R4.64], R3 ;  /* 0x0000000304007986 */ /* 0x001fe2000c101904 */
[----:B------:R-:W-:Y:S05]  /*20f0*/  EXIT ;  /* 0x000000000000794d */ /* 0x000fea0003800000 */
.L_x_0:
[----:B------:R-:W-:-:S00]  /*2100*/  BRA `(.L_x_0) ;  /* 0xfffffff000007947 */ /* 0x000fc0000383ffff */
[----:B------:R-:W-:-:S00]  /*2110*/  NOP ;  /* 0x0000000000007918 */ /* 0x000fc00000000000 */
        /* <DEDUP_REMOVED lines=14> */
.L_x_1:


//--------------------- .nv.global.init           --------------------------
	.section	.nv.global.init,"aw",@progbits
.nv.global.init:
	.type		_$_str,@object
	.size		_$_str,(_$_str_$_2 - _$_str)
_$_str:
        /*0000*/ 	.byte	0x5f, 0x5f, 0x43, 0x55, 0x44, 0x41, 0x5f, 0x46, 0x54, 0x5a, 0x00
	.type		_$_str_$_2,@object
	.size		_$_str_$_2,(.L_1 - _$_str_$_2)
_$_str_$_2:
        /*000b*/ 	.byte	0x5f, 0x5f, 0x43, 0x55, 0x44, 0x41, 0x5f, 0x50, 0x52, 0x45, 0x43, 0x5f, 0x53, 0x51, 0x52, 0x54
        /*001b*/ 	.byte	0x00
.L_1:


//--------------------- .nv.shared.l2norm_fwd_kernel --------------------------
	.section	.nv.shared.l2norm_fwd_kernel,"aw",@nobits
	.align	16
